//
// Generated by NVIDIA NVVM Compiler
//
// Compiler Build ID: CL-36424714
// Cuda compilation tools, release 13.0, V13.0.88
// Based on NVVM 20.0.0
//

.version 9.0
.target sm_100
.address_size 64

	// .globl	_Z19reduction_algorithmv
.extern .func  (.param .b64 func_retval0) malloc
(
	.param .b64 malloc_param_0
)
;
.extern .func  (.param .b32 func_retval0) vprintf
(
	.param .b64 vprintf_param_0,
	.param .b64 vprintf_param_1
)
;
.global .align 4 .b8 precalc_xorwow_matrix[102400];
.global .align 4 .b8 precalc_xorwow_offset_matrix[102400];
.global .align 4 .b8 mrg32k3aM1[2304];
.global .align 4 .b8 mrg32k3aM2[2304];
.global .align 4 .b8 mrg32k3aM1SubSeq[2016];
.global .align 4 .b8 mrg32k3aM2SubSeq[2016];
.global .align 4 .b8 mrg32k3aM1Seq[2304];
.global .align 4 .b8 mrg32k3aM2Seq[2304];
.const .align 8 .b8 __cr_lgamma_table[72];
// _ZZ19reduction_algorithmvE5nodes has been demoted
.global .align 1 .b8 $str[24] = {110, 111, 100, 101, 91, 37, 100, 93, 39, 115, 32, 118, 97, 108, 117, 101, 32, 105, 115, 32, 37, 100, 10};
.global .align 1 .b8 $str$1[61] = {82, 101, 100, 117, 99, 116, 105, 111, 110, 32, 111, 110, 32, 110, 111, 100, 101, 115, 91, 37, 100, 93, 32, 100, 117, 114, 105, 110, 103, 32, 119, 105, 116, 104, 32, 115, 116, 114, 105, 100, 101, 37, 100, 44, 32, 114, 101, 109, 97, 105, 110, 103, 105, 110, 103, 58, 32, 37, 100, 10};
.global .align 1 .b8 $str$2[18] = {71, 101, 116, 32, 109, 105, 110, 32, 118, 97, 108, 117, 101, 32, 37, 100, 10};
.global .align 1 .b8 $str$3[17] = {109, 105, 110, 32, 118, 97, 108, 117, 101, 32, 105, 115, 32, 37, 100, 10};

.visible .entry _Z19reduction_algorithmv()
{
	.local .align 8 .b8 	__local_depot0[16];
	.reg .b64 	%SP;
	.reg .b64 	%SPL;
	.reg .pred 	%p<33>;
	.reg .b32 	%r<489>;
	.reg .b32 	%f<4>;
	.reg .b64 	%rd<74>;
	// demoted variable
	.shared .align 8 .b8 _ZZ19reduction_algorithmvE5nodes[104];
	mov.u64 	%SPL, __local_depot0;
	cvta.local.u64 	%SP, %SPL;
	add.u64 	%rd14, %SP, 0;
	add.u64 	%rd1, %SPL, 0;
	mov.u32 	%r1, %tid.x;
	{ // callseq 0, 0
	.param .b64 param0;
	st.param.b64 	[param0], 24;
	.param .b64 retval0;
	call.uni (retval0), 
	malloc, 
	(
	param0
	);
	ld.param.b64 	%rd15, [retval0];
	} // callseq 0
	{ // callseq 1, 0
	.param .b64 param0;
	st.param.b64 	[param0], 48;
	.param .b64 retval0;
	call.uni (retval0), 
	malloc, 
	(
	param0
	);
	ld.param.b64 	%rd16, [retval0];
	} // callseq 1
	st.u64 	[%rd15+16], %rd16;
	mov.b32 	%r205, -618218372;
	mov.b32 	%r206, -1379808385;
	st.v2.u32 	[%rd16], {%r206, %r205};
	mov.b32 	%r207, -123459836;
	mov.b32 	%r208, -967787902;
	st.v2.u32 	[%rd16+8], {%r208, %r207};
	mov.b32 	%r209, -735891840;
	mov.b32 	%r210, -589760388;
	st.v2.u32 	[%rd16+16], {%r210, %r209};
	setp.eq.s32 	%p1, %r1, 0;
	@%p1 bra 	$L__BB0_42;
	cvt.u64.u32 	%rd73, %r1;
	mov.b32 	%r388, 0;
$L__BB0_2:
	and.b64  	%rd6, %rd73, 3;
	setp.eq.s64 	%p2, %rd6, 0;
	@%p2 bra 	$L__BB0_41;
	mul.wide.u32 	%rd17, %r388, 3200;
	mov.u64 	%rd18, precalc_xorwow_matrix;
	add.s64 	%rd7, %rd18, %rd17;
	cvt.u32.u64 	%r3, %rd6;
	mov.b32 	%r389, 0;
$L__BB0_4:
	mov.b32 	%r402, 0;
	mov.u32 	%r403, %r402;
	mov.u32 	%r404, %r402;
	mov.u32 	%r405, %r402;
	mov.u32 	%r406, %r402;
	mov.u32 	%r395, %r402;
$L__BB0_5:
	mul.wide.u32 	%rd19, %r395, 4;
	add.s64 	%rd20, %rd16, %rd19;
	ld.u32 	%r11, [%rd20+4];
	shl.b32 	%r12, %r395, 5;
	mov.b32 	%r401, 0;
$L__BB0_6:
	.pragma "nounroll";
	shr.u32 	%r215, %r11, %r401;
	and.b32  	%r216, %r215, 1;
	setp.eq.b32 	%p3, %r216, 1;
	not.pred 	%p4, %p3;
	add.s32 	%r217, %r12, %r401;
	mul.lo.s32 	%r218, %r217, 5;
	mul.wide.u32 	%rd21, %r218, 4;
	add.s64 	%rd8, %rd7, %rd21;
	@%p4 bra 	$L__BB0_8;
	ld.global.u32 	%r219, [%rd8];
	xor.b32  	%r406, %r406, %r219;
	ld.global.u32 	%r220, [%rd8+4];
	xor.b32  	%r405, %r405, %r220;
	ld.global.u32 	%r221, [%rd8+8];
	xor.b32  	%r404, %r404, %r221;
	ld.global.u32 	%r222, [%rd8+12];
	xor.b32  	%r403, %r403, %r222;
	ld.global.u32 	%r223, [%rd8+16];
	xor.b32  	%r402, %r402, %r223;
$L__BB0_8:
	and.b32  	%r225, %r215, 2;
	setp.eq.s32 	%p5, %r225, 0;
	@%p5 bra 	$L__BB0_10;
	ld.global.u32 	%r226, [%rd8+20];
	xor.b32  	%r406, %r406, %r226;
	ld.global.u32 	%r227, [%rd8+24];
	xor.b32  	%r405, %r405, %r227;
	ld.global.u32 	%r228, [%rd8+28];
	xor.b32  	%r404, %r404, %r228;
	ld.global.u32 	%r229, [%rd8+32];
	xor.b32  	%r403, %r403, %r229;
	ld.global.u32 	%r230, [%rd8+36];
	xor.b32  	%r402, %r402, %r230;
$L__BB0_10:
	and.b32  	%r232, %r215, 4;
	setp.eq.s32 	%p6, %r232, 0;
	@%p6 bra 	$L__BB0_12;
	ld.global.u32 	%r233, [%rd8+40];
	xor.b32  	%r406, %r406, %r233;
	ld.global.u32 	%r234, [%rd8+44];
	xor.b32  	%r405, %r405, %r234;
	ld.global.u32 	%r235, [%rd8+48];
	xor.b32  	%r404, %r404, %r235;
	ld.global.u32 	%r236, [%rd8+52];
	xor.b32  	%r403, %r403, %r236;
	ld.global.u32 	%r237, [%rd8+56];
	xor.b32  	%r402, %r402, %r237;
$L__BB0_12:
	and.b32  	%r239, %r215, 8;
	setp.eq.s32 	%p7, %r239, 0;
	@%p7 bra 	$L__BB0_14;
	ld.global.u32 	%r240, [%rd8+60];
	xor.b32  	%r406, %r406, %r240;
	ld.global.u32 	%r241, [%rd8+64];
	xor.b32  	%r405, %r405, %r241;
	ld.global.u32 	%r242, [%rd8+68];
	xor.b32  	%r404, %r404, %r242;
	ld.global.u32 	%r243, [%rd8+72];
	xor.b32  	%r403, %r403, %r243;
	ld.global.u32 	%r244, [%rd8+76];
	xor.b32  	%r402, %r402, %r244;
$L__BB0_14:
	and.b32  	%r246, %r215, 16;
	setp.eq.s32 	%p8, %r246, 0;
	@%p8 bra 	$L__BB0_16;
	ld.global.u32 	%r247, [%rd8+80];
	xor.b32  	%r406, %r406, %r247;
	ld.global.u32 	%r248, [%rd8+84];
	xor.b32  	%r405, %r405, %r248;
	ld.global.u32 	%r249, [%rd8+88];
	xor.b32  	%r404, %r404, %r249;
	ld.global.u32 	%r250, [%rd8+92];
	xor.b32  	%r403, %r403, %r250;
	ld.global.u32 	%r251, [%rd8+96];
	xor.b32  	%r402, %r402, %r251;
$L__BB0_16:
	and.b32  	%r253, %r215, 32;
	setp.eq.s32 	%p9, %r253, 0;
	@%p9 bra 	$L__BB0_18;
	ld.global.u32 	%r254, [%rd8+100];
	xor.b32  	%r406, %r406, %r254;
	ld.global.u32 	%r255, [%rd8+104];
	xor.b32  	%r405, %r405, %r255;
	ld.global.u32 	%r256, [%rd8+108];
	xor.b32  	%r404, %r404, %r256;
	ld.global.u32 	%r257, [%rd8+112];
	xor.b32  	%r403, %r403, %r257;
	ld.global.u32 	%r258, [%rd8+116];
	xor.b32  	%r402, %r402, %r258;
$L__BB0_18:
	and.b32  	%r260, %r215, 64;
	setp.eq.s32 	%p10, %r260, 0;
	@%p10 bra 	$L__BB0_20;
	ld.global.u32 	%r261, [%rd8+120];
	xor.b32  	%r406, %r406, %r261;
	ld.global.u32 	%r262, [%rd8+124];
	xor.b32  	%r405, %r405, %r262;
	ld.global.u32 	%r263, [%rd8+128];
	xor.b32  	%r404, %r404, %r263;
	ld.global.u32 	%r264, [%rd8+132];
	xor.b32  	%r403, %r403, %r264;
	ld.global.u32 	%r265, [%rd8+136];
	xor.b32  	%r402, %r402, %r265;
$L__BB0_20:
	and.b32  	%r267, %r215, 128;
	setp.eq.s32 	%p11, %r267, 0;
	@%p11 bra 	$L__BB0_22;
	ld.global.u32 	%r268, [%rd8+140];
	xor.b32  	%r406, %r406, %r268;
	ld.global.u32 	%r269, [%rd8+144];
	xor.b32  	%r405, %r405, %r269;
	ld.global.u32 	%r270, [%rd8+148];
	xor.b32  	%r404, %r404, %r270;
	ld.global.u32 	%r271, [%rd8+152];
	xor.b32  	%r403, %r403, %r271;
	ld.global.u32 	%r272, [%rd8+156];
	xor.b32  	%r402, %r402, %r272;
$L__BB0_22:
	and.b32  	%r274, %r215, 256;
	setp.eq.s32 	%p12, %r274, 0;
	@%p12 bra 	$L__BB0_24;
	ld.global.u32 	%r275, [%rd8+160];
	xor.b32  	%r406, %r406, %r275;
	ld.global.u32 	%r276, [%rd8+164];
	xor.b32  	%r405, %r405, %r276;
	ld.global.u32 	%r277, [%rd8+168];
	xor.b32  	%r404, %r404, %r277;
	ld.global.u32 	%r278, [%rd8+172];
	xor.b32  	%r403, %r403, %r278;
	ld.global.u32 	%r279, [%rd8+176];
	xor.b32  	%r402, %r402, %r279;
$L__BB0_24:
	and.b32  	%r281, %r215, 512;
	setp.eq.s32 	%p13, %r281, 0;
	@%p13 bra 	$L__BB0_26;
	ld.global.u32 	%r282, [%rd8+180];
	xor.b32  	%r406, %r406, %r282;
	ld.global.u32 	%r283, [%rd8+184];
	xor.b32  	%r405, %r405, %r283;
	ld.global.u32 	%r284, [%rd8+188];
	xor.b32  	%r404, %r404, %r284;
	ld.global.u32 	%r285, [%rd8+192];
	xor.b32  	%r403, %r403, %r285;
	ld.global.u32 	%r286, [%rd8+196];
	xor.b32  	%r402, %r402, %r286;
$L__BB0_26:
	and.b32  	%r288, %r215, 1024;
	setp.eq.s32 	%p14, %r288, 0;
	@%p14 bra 	$L__BB0_28;
	ld.global.u32 	%r289, [%rd8+200];
	xor.b32  	%r406, %r406, %r289;
	ld.global.u32 	%r290, [%rd8+204];
	xor.b32  	%r405, %r405, %r290;
	ld.global.u32 	%r291, [%rd8+208];
	xor.b32  	%r404, %r404, %r291;
	ld.global.u32 	%r292, [%rd8+212];
	xor.b32  	%r403, %r403, %r292;
	ld.global.u32 	%r293, [%rd8+216];
	xor.b32  	%r402, %r402, %r293;
$L__BB0_28:
	and.b32  	%r295, %r215, 2048;
	setp.eq.s32 	%p15, %r295, 0;
	@%p15 bra 	$L__BB0_30;
	ld.global.u32 	%r296, [%rd8+220];
	xor.b32  	%r406, %r406, %r296;
	ld.global.u32 	%r297, [%rd8+224];
	xor.b32  	%r405, %r405, %r297;
	ld.global.u32 	%r298, [%rd8+228];
	xor.b32  	%r404, %r404, %r298;
	ld.global.u32 	%r299, [%rd8+232];
	xor.b32  	%r403, %r403, %r299;
	ld.global.u32 	%r300, [%rd8+236];
	xor.b32  	%r402, %r402, %r300;
$L__BB0_30:
	and.b32  	%r302, %r215, 4096;
	setp.eq.s32 	%p16, %r302, 0;
	@%p16 bra 	$L__BB0_32;
	ld.global.u32 	%r303, [%rd8+240];
	xor.b32  	%r406, %r406, %r303;
	ld.global.u32 	%r304, [%rd8+244];
	xor.b32  	%r405, %r405, %r304;
	ld.global.u32 	%r305, [%rd8+248];
	xor.b32  	%r404, %r404, %r305;
	ld.global.u32 	%r306, [%rd8+252];
	xor.b32  	%r403, %r403, %r306;
	ld.global.u32 	%r307, [%rd8+256];
	xor.b32  	%r402, %r402, %r307;
$L__BB0_32:
	and.b32  	%r309, %r215, 8192;
	setp.eq.s32 	%p17, %r309, 0;
	@%p17 bra 	$L__BB0_34;
	ld.global.u32 	%r310, [%rd8+260];
	xor.b32  	%r406, %r406, %r310;
	ld.global.u32 	%r311, [%rd8+264];
	xor.b32  	%r405, %r405, %r311;
	ld.global.u32 	%r312, [%rd8+268];
	xor.b32  	%r404, %r404, %r312;
	ld.global.u32 	%r313, [%rd8+272];
	xor.b32  	%r403, %r403, %r313;
	ld.global.u32 	%r314, [%rd8+276];
	xor.b32  	%r402, %r402, %r314;
$L__BB0_34:
	and.b32  	%r316, %r215, 16384;
	setp.eq.s32 	%p18, %r316, 0;
	@%p18 bra 	$L__BB0_36;
	ld.global.u32 	%r317, [%rd8+280];
	xor.b32  	%r406, %r406, %r317;
	ld.global.u32 	%r318, [%rd8+284];
	xor.b32  	%r405, %r405, %r318;
	ld.global.u32 	%r319, [%rd8+288];
	xor.b32  	%r404, %r404, %r319;
	ld.global.u32 	%r320, [%rd8+292];
	xor.b32  	%r403, %r403, %r320;
	ld.global.u32 	%r321, [%rd8+296];
	xor.b32  	%r402, %r402, %r321;
$L__BB0_36:
	and.b32  	%r323, %r215, 32768;
	setp.eq.s32 	%p19, %r323, 0;
	@%p19 bra 	$L__BB0_38;
	ld.global.u32 	%r324, [%rd8+300];
	xor.b32  	%r406, %r406, %r324;
	ld.global.u32 	%r325, [%rd8+304];
	xor.b32  	%r405, %r405, %r325;
	ld.global.u32 	%r326, [%rd8+308];
	xor.b32  	%r404, %r404, %r326;
	ld.global.u32 	%r327, [%rd8+312];
	xor.b32  	%r403, %r403, %r327;
	ld.global.u32 	%r328, [%rd8+316];
	xor.b32  	%r402, %r402, %r328;
$L__BB0_38:
	add.s32 	%r401, %r401, 16;
	setp.ne.s32 	%p20, %r401, 32;
	@%p20 bra 	$L__BB0_6;
	mad.lo.s32 	%r329, %r395, -31, %r12;
	add.s32 	%r395, %r329, 1;
	setp.ne.s32 	%p21, %r395, 5;
	@%p21 bra 	$L__BB0_5;
	st.u32 	[%rd16+4], %r406;
	st.u32 	[%rd16+8], %r405;
	st.u32 	[%rd16+12], %r404;
	st.u32 	[%rd16+16], %r403;
	st.u32 	[%rd16+20], %r402;
	add.s32 	%r389, %r389, 1;
	setp.lt.u32 	%p22, %r389, %r3;
	@%p22 bra 	$L__BB0_4;
$L__BB0_41:
	shr.u64 	%rd9, %rd73, 2;
	add.s32 	%r388, %r388, 1;
	setp.gt.u64 	%p23, %rd73, 3;
	mov.u64 	%rd73, %rd9;
	@%p23 bra 	$L__BB0_2;
$L__BB0_42:
	mov.b32 	%r331, 0;
	st.v2.u32 	[%rd16+24], {%r331, %r331};
	st.u32 	[%rd16+32], %r331;
	mov.b64 	%rd22, 0;
	st.u64 	[%rd16+40], %rd22;
	shl.b32 	%r332, %r1, 3;
	mov.u32 	%r333, _ZZ19reduction_algorithmvE5nodes;
	add.s32 	%r183, %r333, %r332;
	st.shared.u64 	[%r183], %rd15;
	ld.u64 	%rd23, [%rd15+16];
	ld.v2.u32 	{%r334, %r335}, [%rd23];
	shr.u32 	%r336, %r335, 2;
	xor.b32  	%r337, %r336, %r335;
	ld.v2.u32 	{%r338, %r339}, [%rd23+8];
	ld.v2.u32 	{%r340, %r341}, [%rd23+16];
	st.v2.u32 	[%rd23+8], {%r339, %r340};
	shl.b32 	%r342, %r341, 4;
	shl.b32 	%r343, %r337, 1;
	xor.b32  	%r344, %r343, %r342;
	xor.b32  	%r345, %r344, %r337;
	xor.b32  	%r346, %r345, %r341;
	st.v2.u32 	[%rd23+16], {%r341, %r346};
	add.s32 	%r347, %r334, 362437;
	st.v2.u32 	[%rd23], {%r347, %r338};
	add.s32 	%r348, %r346, %r347;
	cvt.rn.f32.u32 	%f1, %r348;
	fma.rn.f32 	%f2, %f1, 0f2F800000, 0f2F000000;
	mul.f32 	%f3, %f2, 0f42C80000;
	cvt.rzi.s32.f32 	%r349, %f3;
	ld.shared.u64 	%rd24, [%r183];
	st.u32 	[%rd24+4], %r1;
	ld.shared.u64 	%rd25, [%r183];
	st.u32 	[%rd25], %r349;
	st.local.v2.u32 	[%rd1], {%r1, %r349};
	mov.u64 	%rd26, $str;
	cvta.global.u64 	%rd27, %rd26;
	{ // callseq 2, 0
	.param .b64 param0;
	st.param.b64 	[param0], %rd27;
	.param .b64 param1;
	st.param.b64 	[param1], %rd14;
	.param .b32 retval0;
	call.uni (retval0), 
	vprintf, 
	(
	param0, 
	param1
	);
	ld.param.b32 	%r350, [retval0];
	} // callseq 2
	bar.sync 	0;
	setp.gt.u32 	%p24, %r1, 4;
	mov.b32 	%r483, 13;
	@%p24 bra 	$L__BB0_46;
	mov.b32 	%r352, 8;
	st.local.v2.u32 	[%rd1], {%r1, %r352};
	mov.b32 	%r353, 13;
	st.local.u32 	[%rd1+8], %r353;
	mov.u64 	%rd29, $str$1;
	cvta.global.u64 	%rd30, %rd29;
	{ // callseq 3, 0
	.param .b64 param0;
	st.param.b64 	[param0], %rd30;
	.param .b64 param1;
	st.param.b64 	[param1], %rd14;
	.param .b32 retval0;
	call.uni (retval0), 
	vprintf, 
	(
	param0, 
	param1
	);
	ld.param.b32 	%r354, [retval0];
	} // callseq 3
	ld.shared.u64 	%rd10, [%r183];
	ld.u32 	%r482, [%rd10];
	ld.shared.u64 	%rd32, [%r183+64];
	ld.u32 	%r185, [%rd32];
	setp.le.s32 	%p25, %r482, %r185;
	@%p25 bra 	$L__BB0_45;
	st.u32 	[%rd10], %r185;
	ld.shared.u64 	%rd33, [%r183+64];
	ld.u32 	%r356, [%rd33+4];
	ld.shared.u64 	%rd34, [%r183];
	st.u32 	[%rd34+4], %r356;
	ld.shared.u64 	%rd35, [%r183];
	ld.u32 	%r482, [%rd35];
$L__BB0_45:
	st.local.u32 	[%rd1], %r482;
	mov.u64 	%rd36, $str$2;
	cvta.global.u64 	%rd37, %rd36;
	{ // callseq 4, 0
	.param .b64 param0;
	st.param.b64 	[param0], %rd37;
	.param .b64 param1;
	st.param.b64 	[param1], %rd14;
	.param .b32 retval0;
	call.uni (retval0), 
	vprintf, 
	(
	param0, 
	param1
	);
	ld.param.b32 	%r358, [retval0];
	} // callseq 4
	mov.b32 	%r483, 12;
$L__BB0_46:
	bar.sync 	0;
	add.s32 	%r361, %r1, 4;
	setp.ge.u32 	%p26, %r361, %r483;
	mov.b32 	%r485, 0;
	@%p26 bra 	$L__BB0_50;
	mov.b32 	%r362, 4;
	st.local.v2.u32 	[%rd1], {%r1, %r362};
	st.local.u32 	[%rd1+8], %r483;
	mov.u64 	%rd39, $str$1;
	cvta.global.u64 	%rd40, %rd39;
	{ // callseq 5, 0
	.param .b64 param0;
	st.param.b64 	[param0], %rd40;
	.param .b64 param1;
	st.param.b64 	[param1], %rd14;
	.param .b32 retval0;
	call.uni (retval0), 
	vprintf, 
	(
	param0, 
	param1
	);
	ld.param.b32 	%r363, [retval0];
	} // callseq 5
	ld.shared.u64 	%rd11, [%r183];
	ld.u32 	%r484, [%rd11];
	ld.shared.u64 	%rd42, [%r183+32];
	ld.u32 	%r190, [%rd42];
	setp.le.s32 	%p27, %r484, %r190;
	@%p27 bra 	$L__BB0_49;
	st.u32 	[%rd11], %r190;
	ld.shared.u64 	%rd43, [%r183+32];
	ld.u32 	%r365, [%rd43+4];
	ld.shared.u64 	%rd44, [%r183];
	st.u32 	[%rd44+4], %r365;
	ld.shared.u64 	%rd45, [%r183];
	ld.u32 	%r484, [%rd45];
$L__BB0_49:
	st.local.u32 	[%rd1], %r484;
	mov.u64 	%rd46, $str$2;
	cvta.global.u64 	%rd47, %rd46;
	{ // callseq 6, 0
	.param .b64 param0;
	st.param.b64 	[param0], %rd47;
	.param .b64 param1;
	st.param.b64 	[param1], %rd14;
	.param .b32 retval0;
	call.uni (retval0), 
	vprintf, 
	(
	param0, 
	param1
	);
	ld.param.b32 	%r367, [retval0];
	} // callseq 6
	mov.b32 	%r485, -1;
$L__BB0_50:
	add.s32 	%r194, %r485, %r483;
	bar.sync 	0;
	add.s32 	%r370, %r1, 2;
	setp.ge.s32 	%p28, %r370, %r194;
	mov.b32 	%r487, 0;
	@%p28 bra 	$L__BB0_54;
	mov.b32 	%r371, 2;
	st.local.v2.u32 	[%rd1], {%r1, %r371};
	st.local.u32 	[%rd1+8], %r194;
	mov.u64 	%rd49, $str$1;
	cvta.global.u64 	%rd50, %rd49;
	{ // callseq 7, 0
	.param .b64 param0;
	st.param.b64 	[param0], %rd50;
	.param .b64 param1;
	st.param.b64 	[param1], %rd14;
	.param .b32 retval0;
	call.uni (retval0), 
	vprintf, 
	(
	param0, 
	param1
	);
	ld.param.b32 	%r372, [retval0];
	} // callseq 7
	ld.shared.u64 	%rd12, [%r183];
	ld.u32 	%r486, [%rd12];
	ld.shared.u64 	%rd52, [%r183+16];
	ld.u32 	%r196, [%rd52];
	setp.le.s32 	%p29, %r486, %r196;
	@%p29 bra 	$L__BB0_53;
	st.u32 	[%rd12], %r196;
	ld.shared.u64 	%rd53, [%r183+16];
	ld.u32 	%r374, [%rd53+4];
	ld.shared.u64 	%rd54, [%r183];
	st.u32 	[%rd54+4], %r374;
	ld.shared.u64 	%rd55, [%r183];
	ld.u32 	%r486, [%rd55];
$L__BB0_53:
	st.local.u32 	[%rd1], %r486;
	mov.u64 	%rd56, $str$2;
	cvta.global.u64 	%rd57, %rd56;
	{ // callseq 8, 0
	.param .b64 param0;
	st.param.b64 	[param0], %rd57;
	.param .b64 param1;
	st.param.b64 	[param1], %rd14;
	.param .b32 retval0;
	call.uni (retval0), 
	vprintf, 
	(
	param0, 
	param1
	);
	ld.param.b32 	%r376, [retval0];
	} // callseq 8
	mov.b32 	%r487, -1;
$L__BB0_54:
	add.s32 	%r200, %r487, %r194;
	bar.sync 	0;
	add.s32 	%r378, %r1, 1;
	setp.ge.s32 	%p30, %r378, %r200;
	@%p30 bra 	$L__BB0_58;
	mov.b32 	%r379, 1;
	st.local.v2.u32 	[%rd1], {%r1, %r379};
	st.local.u32 	[%rd1+8], %r200;
	mov.u64 	%rd59, $str$1;
	cvta.global.u64 	%rd60, %rd59;
	{ // callseq 9, 0
	.param .b64 param0;
	st.param.b64 	[param0], %rd60;
	.param .b64 param1;
	st.param.b64 	[param1], %rd14;
	.param .b32 retval0;
	call.uni (retval0), 
	vprintf, 
	(
	param0, 
	param1
	);
	ld.param.b32 	%r380, [retval0];
	} // callseq 9
	ld.shared.u64 	%rd13, [%r183];
	ld.u32 	%r488, [%rd13];
	ld.shared.u64 	%rd62, [%r183+8];
	ld.u32 	%r202, [%rd62];
	setp.le.s32 	%p31, %r488, %r202;
	@%p31 bra 	$L__BB0_57;
	st.u32 	[%rd13], %r202;
	ld.shared.u64 	%rd63, [%r183+8];
	ld.u32 	%r382, [%rd63+4];
	ld.shared.u64 	%rd64, [%r183];
	st.u32 	[%rd64+4], %r382;
	ld.shared.u64 	%rd65, [%r183];
	ld.u32 	%r488, [%rd65];
$L__BB0_57:
	st.local.u32 	[%rd1], %r488;
	mov.u64 	%rd66, $str$2;
	cvta.global.u64 	%rd67, %rd66;
	{ // callseq 10, 0
	.param .b64 param0;
	st.param.b64 	[param0], %rd67;
	.param .b64 param1;
	st.param.b64 	[param1], %rd14;
	.param .b32 retval0;
	call.uni (retval0), 
	vprintf, 
	(
	param0, 
	param1
	);
	ld.param.b32 	%r383, [retval0];
	} // callseq 10
$L__BB0_58:
	setp.ne.s32 	%p32, %r1, 0;
	bar.sync 	0;
	@%p32 bra 	$L__BB0_60;
	ld.shared.u64 	%rd69, [_ZZ19reduction_algorithmvE5nodes];
	ld.u32 	%r385, [%rd69];
	st.local.u32 	[%rd1], %r385;
	mov.u64 	%rd70, $str$3;
	cvta.global.u64 	%rd71, %rd70;
	{ // callseq 11, 0
	.param .b64 param0;
	st.param.b64 	[param0], %rd71;
	.param .b64 param1;
	st.param.b64 	[param1], %rd14;
	.param .b32 retval0;
	call.uni (retval0), 
	vprintf, 
	(
	param0, 
	param1
	);
	ld.param.b32 	%r386, [retval0];
	} // callseq 11
$L__BB0_60:
	ret;

}


// ===== COMPILED SASS (sm_100) =====

	.target	sm_100

	.elftype	@"ET_EXEC"


//--------------------- .note.nv.tkinfo           --------------------------
	.section	.note.nv.tkinfo,"",@"SHT_NOTE"
	.sectionflags	@"SHF_NOTE_NV_TKINFO"
	.tkinfo
        /*0018*/ 	.word	0x00000002
        /*0030*/ 	.string	""
        /*0030*/ 	.string	"ptxas"
        /*0030*/ 	.string	"Cuda compilation tools, release 13.0, V13.0.88"
        /*0030*/ 	.string	"Build cuda_13.0.r13.0/compiler.36424714_0"
        /*0030*/ 	.string	"-arch sm_100 -m 64 "



//--------------------- .note.nv.cuinfo           --------------------------
	.section	.note.nv.cuinfo,"",@"SHT_NOTE"
	.sectionflags	@"SHF_NOTE_NV_CUINFO"
        /*0018*/ 	.short	0x0002
        /*001a*/ 	.short	0x0064
        /*001c*/ 	.short	0x0082
	.zero		2


//--------------------- .nv.info                  --------------------------
	.section	.nv.info,"",@"SHT_CUDA_INFO"
	.align	4


	//----- nvinfo : EIATTR_REGCOUNT
	.align		4
        /*0000*/ 	.byte	0x04, 0x2f
        /*0002*/ 	.short	(.L_14 - .L_13)
	.align		4
.L_13:
        /*0004*/ 	.word	index@(_Z19reduction_algorithmv)
        /*0008*/ 	.word	0x00000028


	//----- nvinfo : EIATTR_FRAME_SIZE
	.align		4
.L_14:
        /*000c*/ 	.byte	0x04, 0x11
        /*000e*/ 	.short	(.L_16 - .L_15)
	.align		4
.L_15:
        /*0010*/ 	.word	index@(_Z19reduction_algorithmv)
        /*0014*/ 	.word	0x00000010


	//----- nvinfo : EIATTR_MIN_STACK_SIZE
	.align		4
.L_16:
        /*0018*/ 	.byte	0x04, 0x12
        /*001a*/ 	.short	(.L_18 - .L_17)
	.align		4
.L_17:
        /*001c*/ 	.word	index@(_Z19reduction_algorithmv)
        /*0020*/ 	.word	0x00000010
.L_18:


//--------------------- .nv.compat                --------------------------
	.section	.nv.compat,"",@"SHT_CUDA_COMPAT_INFO"
	.align	4
        /*0000*/ 	.byte	0x02, 0x09, 0x00, 0x00, 0x02, 0x02, 0x01, 0x00, 0x02, 0x05, 0x05, 0x00, 0x03, 0x07, 0x01, 0x01
        /*0010*/ 	.byte	0x02, 0x03, 0x00, 0x00, 0x02, 0x06, 0x01, 0x00, 0x04, 0x0b, 0x08, 0x00, 0x09, 0x00, 0x00, 0x00
        /*0020*/ 	.byte	0x00, 0x00, 0x00, 0x00


//--------------------- .nv.info._Z19reduction_algorithmv --------------------------
	.section	.nv.info._Z19reduction_algorithmv,"",@"SHT_CUDA_INFO"
	.sectionflags	@""
	.align	4


	//----- nvinfo : EIATTR_CUDA_API_VERSION
	.align		4
        /*0000*/ 	.byte	0x04, 0x37
        /*0002*/ 	.short	(.L_20 - .L_19)
.L_19:
        /*0004*/ 	.word	0x00000082


	//----- nvinfo : EIATTR_SPARSE_MMA_MASK
	.align		4
.L_20:
        /*0008*/ 	.byte	0x03, 0x50
        /*000a*/ 	.short	0x0000


	//----- nvinfo : EIATTR_MAXREG_COUNT
	.align		4
        /*000c*/ 	.byte	0x03, 0x1b
        /*000e*/ 	.short	0x00ff


	//----- nvinfo : EIATTR_NUM_BARRIERS
	.align		4
        /*0010*/ 	.byte	0x02, 0x4c
        /*0012*/ 	.byte	0x01
	.zero		1


	//----- nvinfo : EIATTR_EXTERNS
	.align		4
        /*0014*/ 	.byte	0x04, 0x0f
        /*0016*/ 	.short	(.L_22 - .L_21)


	//   ....[0]....
	.align		4
.L_21:
        /*0018*/ 	.word	index@(malloc)


	//   ....[1]....
	.align		4
        /*001c*/ 	.word	index@(vprintf)


	//----- nvinfo : EIATTR_MERCURY_ISA_VERSION
	.align		4
.L_22:
        /*0020*/ 	.byte	0x03, 0x5f
        /*0022*/ 	.short	0x0101


	//----- nvinfo : EIATTR_VRC_CTA_INIT_COUNT
	.align		4
        /*0024*/ 	.byte	0x02, 0x4a
	.zero		1
	.zero		1


	//----- nvinfo : EIATTR_SYSCALL_OFFSETS
	.align		4
        /*0028*/ 	.byte	0x04, 0x46
        /*002a*/ 	.short	(.L_24 - .L_23)


	//   ....[0]....
.L_23:
        /*002c*/ 	.word	0x000000c0


	//   ....[1]....
        /*0030*/ 	.word	0x00000150


	//   ....[2]....
        /*0034*/ 	.word	0x00001d60


	//   ....[3]....
        /*0038*/ 	.word	0x00001e70


	//   ....[4]....
        /*003c*/ 	.word	0x00002030


	//   ....[5]....
        /*0040*/ 	.word	0x00002160


	//   ....[6]....
        /*0044*/ 	.word	0x00002320


	//   ....[7]....
        /*0048*/ 	.word	0x00002460


	//   ....[8]....
        /*004c*/ 	.word	0x00002620


	//   ....[9]....
        /*0050*/ 	.word	0x00002750


	//   ....[10]....
        /*0054*/ 	.word	0x00002910


	//   ....[11]....
        /*0058*/ 	.word	0x00002a60


	//----- nvinfo : EIATTR_EXIT_INSTR_OFFSETS
	.align		4
.L_24:
        /*005c*/ 	.byte	0x04, 0x1c
        /*005e*/ 	.short	(.L_26 - .L_25)


	//   ....[0]....
.L_25:
        /*0060*/ 	.word	0x00002950


	//   ....[1]....
        /*0064*/ 	.word	0x00002a70


	//----- nvinfo : EIATTR_CRS_STACK_SIZE
	.align		4
.L_26:
        /*0068*/ 	.byte	0x04, 0x1e
        /*006a*/ 	.short	(.L_28 - .L_27)
.L_27:
        /*006c*/ 	.word	0x00000000


	//----- nvinfo : EIATTR_SW_WAR
	.align		4
.L_28:
        /*0070*/ 	.byte	0x04, 0x36
        /*0072*/ 	.short	(.L_30 - .L_29)
.L_29:
        /*0074*/ 	.word	0x00000008
.L_30:


//--------------------- .nv.callgraph             --------------------------
	.section	.nv.callgraph,"",@"SHT_CUDA_CALLGRAPH"
	.align	4
	.sectionentsize	8
	.align		4
        /*0000*/ 	.word	0x00000000
	.align		4
        /*0004*/ 	.word	0xffffffff
	.align		4
        /*0008*/ 	.word	index@(_Z19reduction_algorithmv)
	.align		4
        /*000c*/ 	.word	index@(vprintf)
	.align		4
        /*0010*/ 	.word	index@(_Z19reduction_algorithmv)
	.align		4
        /*0014*/ 	.word	index@(malloc)
	.align		4
        /*0018*/ 	.word	0x00000000
	.align		4
        /*001c*/ 	.word	0xfffffffe
	.align		4
        /*0020*/ 	.word	0x00000000
	.align		4
        /*0024*/ 	.word	0xfffffffd
	.align		4
        /*0028*/ 	.word	0x00000000
	.align		4
        /*002c*/ 	.word	0xfffffffc


//--------------------- .nv.constant4             --------------------------
	.section	.nv.constant4,"a",@progbits
	.align	8
	.align		8
.nv.constant4:
        /*0000*/ 	.dword	malloc
	.align		8
        /*0008*/ 	.dword	vprintf
	.align		8
        /*0010*/ 	.dword	precalc_xorwow_matrix
	.align		8
        /*0018*/ 	.dword	precalc_xorwow_offset_matrix
	.align		8
        /*0020*/ 	.dword	mrg32k3aM1
	.align		8
        /*0028*/ 	.dword	mrg32k3aM2
	.align		8
        /*0030*/ 	.dword	mrg32k3aM1SubSeq
	.align		8
        /*0038*/ 	.dword	mrg32k3aM2SubSeq
	.align		8
        /*0040*/ 	.dword	mrg32k3aM1Seq
	.align		8
        /*0048*/ 	.dword	mrg32k3aM2Seq
	.align		8
        /*0050*/ 	.dword	$str
	.align		8
        /*0058*/ 	.dword	$str$1
	.align		8
        /*0060*/ 	.dword	$str$2
	.align		8
        /*0068*/ 	.dword	$str$3


//--------------------- .nv.constant3             --------------------------
	.section	.nv.constant3,"a",@progbits
	.align	8
.nv.constant3:
	.type		__cr_lgamma_table,@object
	.size		__cr_lgamma_table,(.L_8 - __cr_lgamma_table)
__cr_lgamma_table:
        /*0000*/ 	.byte	0x00, 0x00, 0x00, 0x00, 0x00, 0x00, 0x00, 0x00, 0x00, 0x00, 0x00, 0x00, 0x00, 0x00, 0x00, 0x00
        /*0010*/ 	.byte	0xef, 0x39, 0xfa, 0xfe, 0x42, 0x2e, 0xe6, 0x3f, 0x02, 0x20, 0x2a, 0xfa, 0x0b, 0xab, 0xfc, 0x3f
        /*0020*/ 	.byte	0xf9, 0x2c, 0x92, 0x7c, 0xa7, 0x6c, 0x09, 0x40, 0xc9, 0x79, 0x44, 0x3c, 0x64, 0x26, 0x13, 0x40
        /*0030*/ 	.byte	0xca, 0x01, 0xcf, 0x3a, 0x27, 0x51, 0x1a, 0x40, 0x30, 0xcc, 0x2d, 0xf3, 0xe1, 0x0c, 0x21, 0x40
        /*0040*/ 	.byte	0x0d, 0xb7, 0xfc, 0x82, 0x8e, 0x35, 0x25, 0x40
.L_8:


//--------------------- .text._Z19reduction_algorithmv --------------------------
	.section	.text._Z19reduction_algorithmv,"ax",@progbits
	.align	128
        .global         _Z19reduction_algorithmv
        .type           _Z19reduction_algorithmv,@function
        .size           _Z19reduction_algorithmv,(.L_x_26 - _Z19reduction_algorithmv)
        .other          _Z19reduction_algorithmv,@"STO_CUDA_ENTRY STV_DEFAULT"
_Z19reduction_algorithmv:
.text._Z19reduction_algorithmv:
[----:B------:R-:W0:Y:S01]  /*0000*/  LDC R1, c[0x0][0x37c] ;  /* 0x0000df00ff017b82 */ /* 0x000e220000000800 */
[----:B------:R-:W-:Y:S01]  /*0010*/  MOV R2, 0x0 ;  /* 0x0000000000027802 */ /* 0x000fe20000000f00 */
[----:B0-----:R-:W-:Y:S01]  /*0020*/  VIADD R1, R1, 0xfffffff0 ;  /* 0xfffffff001017836 */ /* 0x001fe20000000000 */
[----:B------:R-:W0:Y:S01]  /*0030*/  LDCU UR36, c[0x0][0x2f8] ;  /* 0x00005f00ff2477ac */ /* 0x000e220008000800 */
[----:B------:R-:W-:-:S04]  /*0040*/  IMAD.MOV.U32 R4, RZ, RZ, 0x18 ;  /* 0x00000018ff047424 */ /* 0x000fc800078e00ff */
[----:B------:R1:W2:Y:S01]  /*0050*/  LDC.64 R6, c[0x4][R2] ;  /* 0x0100000002067b82 */ /* 0x0002a20000000a00 */
[----:B------:R-:W-:Y:S01]  /*0060*/  IMAD.MOV.U32 R5, RZ, RZ, RZ ;  /* 0x000000ffff057224 */ /* 0x000fe200078e00ff */
[----:B------:R-:W3:Y:S01]  /*0070*/  LDCU UR37, c[0x0][0x2fc] ;  /* 0x00005f80ff2577ac */ /* 0x000ee20008000800 */
[----:B------:R-:W-:-:S13]  /*0080*/  R2UR UR4, R1 ;  /* 0x00000000010472ca */ /* 0x000fda00000e0000 */
[----:B0-----:R-:W-:-:S04]  /*0090*/  UIADD3 UR36, UP0, UPT, UR4, UR36, URZ ;  /* 0x0000002404247290 */ /* 0x001fc8000ff1e0ff */
[----:B-1-3--:R-:W-:-:S12]  /*00a0*/  UIADD3.X UR37, UPT, UPT, URZ, UR37, URZ, UP0, !UPT ;  /* 0x00000025ff257290 */ /* 0x00afd800087fe4ff */
[----:B------:R-:W-:-:S07]  /*00b0*/  LEPC R20, `(.L_x_0) ;  /* 0x000000001014794e */ /* 0x000fce0000000000 */
[----:B--2---:R-:W-:Y:S05]  /*00c0*/  CALL.ABS.NOINC R6 ;  /* 0x0000000006007343 */ /* 0x004fea0003c00000 */
.L_x_0:
[----:B------:R-:W0:Y:S01]  /*00d0*/  S2R R22, SR_TID.X ;  /* 0x0000000000167919 */ /* 0x000e220000002100 */
[----:B------:R-:W1:Y:S01]  /*00e0*/  LDC.64 R2, c[0x4][R2] ;  /* 0x0100000002027b82 */ /* 0x000e620000000a00 */
[----:B------:R-:W-:Y:S02]  /*00f0*/  IMAD.MOV.U32 R18, RZ, RZ, R4 ;  /* 0x000000ffff127224 */ /* 0x000fe400078e0004 */
[----:B------:R-:W-:Y:S02]  /*0100*/  IMAD.MOV.U32 R19, RZ, RZ, R5 ;  /* 0x000000ffff137224 */ /* 0x000fe400078e0005 */
[----:B------:R-:W-:Y:S02]  /*0110*/  IMAD.MOV.U32 R4, RZ, RZ, 0x30 ;  /* 0x00000030ff047424 */ /* 0x000fe400078e00ff */
[----:B------:R-:W-:Y:S01]  /*0120*/  IMAD.MOV.U32 R5, RZ, RZ, RZ ;  /* 0x000000ffff057224 */ /* 0x000fe200078e00ff */
[----:B------:R-:W2:Y:S06]  /*0130*/  LDC.64 R16, c[0x0][0x358] ;  /* 0x0000d600ff107b82 */ /* 0x000eac0000000a00 */
[----:B------:R-:W-:-:S07]  /*0140*/  LEPC R20, `(.L_x_1) ;  /* 0x000000001014794e */ /* 0x000fce0000000000 */
[----:B012---:R-:W-:Y:S05]  /*0150*/  CALL.ABS.NOINC R2 ;  /* 0x0000000002007343 */ /* 0x007fea0003c00000 */
.L_x_1:
[C---:B------:R-:W-:Y:S01]  /*0160*/  R2UR UR4, R16.reuse ;  /* 0x00000000100472ca */ /* 0x040fe200000e0000 */
[----:B------:R-:W-:Y:S01]  /*0170*/  IMAD.MOV.U32 R2, RZ, RZ, -0x523e3481 ;  /* 0xadc1cb7fff027424 */ /* 0x000fe200078e00ff */
        /* <DEDUP_REMOVED lines=10> */
[----:B------:R-:W-:Y:S01]  /*0220*/  R2UR UR10, R16 ;  /* 0x00000000100a72ca */ /* 0x000fe200000e0000 */
[----:B------:R-:W-:Y:S01]  /*0230*/  BSSY.RECONVERGENT B0, `(.L_x_2) ;  /* 0x000017a000007945 */ /* 0x000fe20003800200 */
[----:B------:R-:W-:Y:S01]  /*0240*/  R2UR UR11, R17 ;  /* 0x00000000110b72ca */ /* 0x000fe200000e0000 */
[----:B------:R0:W-:Y:S01]  /*0250*/  ST.E.64 desc[UR4][R18.64+0x10], R4 ;  /* 0x0000100412007985 */ /* 0x0001e2000c101b04 */
[----:B------:R-:W-:-:S03]  /*0260*/  ISETP.NE.AND P0, PT, R22, RZ, PT ;  /* 0x000000ff1600720c */ /* 0x000fc60003f05270 */
[----:B------:R0:W-:Y:S04]  /*0270*/  ST.E.64 desc[UR6][R4.64], R2 ;  /* 0x0000000204007985 */ /* 0x0001e8000c101b06 */
[----:B------:R0:W-:Y:S04]  /*0280*/  ST.E.64 desc[UR8][R4.64+0x8], R6 ;  /* 0x0000080604007985 */ /* 0x0001e8000c101b08 */
[----:B------:R0:W-:Y:S02]  /*0290*/  ST.E.64 desc[UR10][R4.64+0x10], R8 ;  /* 0x0000100804007985 */ /* 0x0001e4000c101b0a */
[----:B------:R-:W-:Y:S05]  /*02a0*/  @!P0 BRA `(.L_x_3) ;  /* 0x0000001400c88947 */ /* 0x000fea0003800000 */
[----:B------:R-:W-:Y:S02]  /*02b0*/  IMAD.MOV.U32 R0, RZ, RZ, R22 ;  /* 0x000000ffff007224 */ /* 0x000fe400078e0016 */
[----:B------:R-:W-:Y:S02]  /*02c0*/  IMAD.MOV.U32 R15, RZ, RZ, RZ ;  /* 0x000000ffff0f7224 */ /* 0x000fe400078e00ff */
[----:B------:R-:W-:-:S07]  /*02d0*/  IMAD.MOV.U32 R12, RZ, RZ, RZ ;  /* 0x000000ffff0c7224 */ /* 0x000fce00078e00ff */
.L_x_11:
[----:B------:R-:W-:Y:S01]  /*02e0*/  LOP3.LUT R14, R0, 0x3, RZ, 0xc0, !PT ;  /* 0x00000003000e7812 */ /* 0x000fe200078ec0ff */
[----:B------:R-:W-:Y:S03]  /*02f0*/  BSSY.RECONVERGENT B1, `(.L_x_4) ;  /* 0x0000167000017945 */ /* 0x000fe60003800200 */
[----:B------:R-:W-:-:S04]  /*0300*/  ISETP.NE.U32.AND P0, PT, R14, RZ, PT ;  /* 0x000000ff0e00720c */ /* 0x000fc80003f05070 */
[----:B------:R-:W-:-:S13]  /*0310*/  ISETP.NE.AND.EX P0, PT, RZ, RZ, PT, P0 ;  /* 0x000000ffff00720c */ /* 0x000fda0003f05300 */
[----:B-1----:R-:W-:Y:S05]  /*0320*/  @!P0 BRA `(.L_x_5) ;  /* 0x00000014008c8947 */ /* 0x002fea0003800000 */
[----:B0-----:R-:W0:Y:S01]  /*0330*/  LDC.64 R8, c[0x4][0x10] ;  /* 0x01000400ff087b82 */ /* 0x001e220000000a00 */
[----:B------:R-:W-:Y:S02]  /*0340*/  IMAD.MOV.U32 R21, RZ, RZ, RZ ;  /* 0x000000ffff157224 */ /* 0x000fe400078e00ff */
[----:B0-----:R-:W-:-:S07]  /*0350*/  IMAD.WIDE.U32 R8, R12, 0xc80, R8 ;  /* 0x00000c800c087825 */ /* 0x001fce00078e0008 */
.L_x_10:
[----:B------:R-:W-:Y:S01]  /*0360*/  BSSY.RECONVERGENT B2, `(.L_x_6) ;  /* 0x0000153000027945 */ /* 0x000fe20003800200 */
[----:B-1----:R-:W-:Y:S01]  /*0370*/  IMAD.MOV.U32 R13, RZ, RZ, RZ ;  /* 0x000000ffff0d7224 */ /* 0x002fe200078e00ff */
[----:B------:R-:W-:Y:S01]  /*0380*/  CS2R R2, SRZ ;  /* 0x0000000000027805 */ /* 0x000fe2000001ff00 */
[----:B------:R-:W-:Y:S01]  /*0390*/  IMAD.MOV.U32 R23, RZ, RZ, RZ ;  /* 0x000000ffff177224 */ /* 0x000fe200078e00ff */
[----:B------:R-:W-:-:S07]  /*03a0*/  CS2R R6, SRZ ;  /* 0x0000000000067805 */ /* 0x000fce000001ff00 */
.L_x_9:
[----:B------:R-:W-:Y:S01]  /*03b0*/  R2UR UR4, R16 ;  /* 0x00000000100472ca */ /* 0x000fe200000e0000 */
[----:B------:R-:W-:Y:S01]  /*03c0*/  IMAD.WIDE.U32 R10, R23, 0x4, R4 ;  /* 0x00000004170a7825 */ /* 0x000fe200078e0004 */
[----:B------:R-:W-:-:S13]  /*03d0*/  R2UR UR5, R17 ;  /* 0x00000000110572ca */ /* 0x000fda00000e0000 */
[----:B------:R0:W5:Y:S01]  /*03e0*/  LD.E R20, desc[UR4][R10.64+0x4] ;  /* 0x000004040a147980 */ /* 0x000162000c101900 */
[----:B------:R-:W-:Y:S01]  /*03f0*/  BSSY.RECONVERGENT B3, `(.L_x_7) ;  /* 0x0000146000037945 */ /* 0x000fe20003800200 */
[----:B------:R-:W-:Y:S02]  /*0400*/  IMAD.SHL.U32 R22, R23, 0x20, RZ ;  /* 0x0000002017167824 */ /* 0x000fe400078e00ff */
[----:B------:R-:W-:-:S07]  /*0410*/  IMAD.MOV.U32 R25, RZ, RZ, RZ ;  /* 0x000000ffff197224 */ /* 0x000fce00078e00ff */
.L_x_8:
[----:B-----5:R-:W-:-:S04]  /*0420*/  SHF.R.U32.HI R34, RZ, R25, R20 ;  /* 0x00000019ff227219 */ /* 0x020fc80000011614 */
[----:B0-----:R-:W-:-:S04]  /*0430*/  LOP3.LUT R10, R34, 0x1, RZ, 0xc0, !PT ;  /* 0x00000001220a7812 */ /* 0x001fc800078ec0ff */
[----:B------:R-:W-:Y:S01]  /*0440*/  ISETP.NE.U32.AND P0, PT, R10, 0x1, PT ;  /* 0x000000010a00780c */ /* 0x000fe20003f05070 */
[----:B------:R-:W-:-:S03]  /*0450*/  IMAD.IADD R10, R22, 0x1, R25 ;  /* 0x00000001160a7824 */ /* 0x000fc600078e0219 */
[----:B------:R-:W-:Y:S01]  /*0460*/  R2P PR, R34, 0x7e ;  /* 0x0000007e22007804 */ /* 0x000fe20000000000 */
[----:B------:R-:W-:-:S04]  /*0470*/  IMAD R11, R10, 0x5, RZ ;  /* 0x000000050a0b7824 */ /* 0x000fc800078e02ff */
[----:B------:R-:W-:-:S04]  /*0480*/  IMAD.WIDE.U32 R10, R11, 0x4, R8 ;  /* 0x000000040b0a7825 */ /* 0x000fc800078e0008 */
[C---:B------:R-:W-:Y:S02]  /*0490*/  @!P0 R2UR UR4, R16.reuse ;  /* 0x00000000100482ca */ /* 0x040fe400000e0000 */
[C---:B------:R-:W-:Y:S02]  /*04a0*/  @!P0 R2UR UR5, R17.reuse ;  /* 0x00000000110582ca */ /* 0x040fe400000e0000 */
[----:B------:R-:W-:Y:S02]  /*04b0*/  @P1 R2UR UR6, R16 ;  /* 0x00000000100612ca */ /* 0x000fe400000e0000 */
[----:B------:R-:W-:-:S09]  /*04c0*/  @P1 R2UR UR7, R17 ;  /* 0x00000000110712ca */ /* 0x000fd200000e0000 */
[----:B------:R-:W2:Y:S01]  /*04d0*/  @!P0 LDG.E R28, desc[UR4][R10.64] ;  /* 0x000000040a1c8981 */ /* 0x000ea2000c1e1900 */
[C---:B------:R-:W-:Y:S02]  /*04e0*/  @P2 R2UR UR4, R16.reuse ;  /* 0x00000000100422ca */ /* 0x040fe400000e0000 */
[C---:B------:R-:W-:Y:S01]  /*04f0*/  @P2 R2UR UR5, R17.reuse ;  /* 0x00000000110522ca */ /* 0x040fe200000e0000 */
[----:B------:R-:W3:Y:S01]  /*0500*/  @P1 LDG.E R30, desc[UR6][R10.64+0x14] ;  /* 0x000014060a1e1981 */ /* 0x000ee2000c1e1900 */
[----:B------:R-:W-:Y:S02]  /*0510*/  @P3 R2UR UR6, R16 ;  /* 0x00000000100632ca */ /* 0x000fe400000e0000 */
[----:B------:R-:W-:-:S09]  /*0520*/  @P3 R2UR UR7, R17 ;  /* 0x00000000110732ca */ /* 0x000fd200000e0000 */
[----:B------:R-:W4:Y:S04]  /*0530*/  @P2 LDG.E R32, desc[UR4][R10.64+0x28] ;  /* 0x000028040a202981 */ /* 0x000f28000c1e1900 */
[----:B------:R-:W4:Y:S01]  /*0540*/  @P3 LDG.E R31, desc[UR6][R10.64+0x3c] ;  /* 0x00003c060a1f3981 */ /* 0x000f22000c1e1900 */
[C---:B------:R-:W-:Y:S02]  /*0550*/  @P4 R2UR UR10, R16.reuse ;  /* 0x00000000100a42ca */ /* 0x040fe400000e0000 */
[C---:B------:R-:W-:Y:S02]  /*0560*/  @P4 R2UR UR11, R17.reuse ;  /* 0x00000000110b42ca */ /* 0x040fe400000e0000 */
[----:B------:R-:W-:Y:S02]  /*0570*/  @P5 R2UR UR12, R16 ;  /* 0x00000000100c52ca */ /* 0x000fe400000e0000 */
[----:B------:R-:W-:-:S02]  /*0580*/  @P5 R2UR UR13, R17 ;  /* 0x00000000110d52ca */ /* 0x000fc400000e0000 */
[C---:B------:R-:W-:Y:S02]  /*0590*/  @!P0 R2UR UR4, R16.reuse ;  /* 0x00000000100482ca */ /* 0x040fe400000e0000 */
[C---:B------:R-:W-:Y:S02]  /*05a0*/  @!P0 R2UR UR5, R17.reuse ;  /* 0x00000000110582ca */ /* 0x040fe400000e0000 */
[C---:B------:R-:W-:Y:S02]  /*05b0*/  @!P0 R2UR UR6, R16.reuse ;  /* 0x00000000100682ca */ /* 0x040fe400000e0000 */
[C---:B------:R-:W-:Y:S01]  /*05c0*/  @!P0 R2UR UR7, R17.reuse ;  /* 0x00000000110782ca */ /* 0x040fe200000e0000 */
[----:B------:R-:W4:Y:S01]  /*05d0*/  @P4 LDG.E R24, desc[UR10][R10.64+0x50] ;  /* 0x0000500a0a184981 */ /* 0x000f22000c1e1900 */
[C---:B------:R-:W-:Y:S02]  /*05e0*/  @!P0 R2UR UR8, R16.reuse ;  /* 0x00000000100882ca */ /* 0x040fe400000e0000 */
[----:B------:R-:W-:Y:S01]  /*05f0*/  @!P0 R2UR UR9, R17 ;  /* 0x00000000110982ca */ /* 0x000fe200000e0000 */
[----:B------:R-:W4:Y:S01]  /*0600*/  @P5 LDG.E R26, desc[UR12][R10.64+0x64] ;  /* 0x0000640c0a1a5981 */ /* 0x000f22000c1e1900 */
[----:B------:R-:W-:-:S02]  /*0610*/  @P1 R2UR UR10, R16 ;  /* 0x00000000100a12ca */ /* 0x000fc400000e0000 */
[C---:B------:R-:W-:Y:S01]  /*0620*/  @P1 R2UR UR11, R17.reuse ;  /* 0x00000000110b12ca */ /* 0x040fe200000e0000 */
[----:B------:R-:W4:Y:S04]  /*0630*/  @!P0 LDG.E R27, desc[UR4][R10.64+0x4] ;  /* 0x000004040a1b8981 */ /* 0x000f28000c1e1900 */
[----:B------:R-:W4:Y:S01]  /*0640*/  @!P0 LDG.E R36, desc[UR6][R10.64+0x8] ;  /* 0x000008060a248981 */ /* 0x000f22000c1e1900 */
[C---:B------:R-:W-:Y:S02]  /*0650*/  @P1 R2UR UR6, R16.reuse ;  /* 0x00000000100612ca */ /* 0x040fe400000e0000 */
[----:B------:R-:W-:Y:S01]  /*0660*/  @P1 R2UR UR7, R17 ;  /* 0x00000000110712ca */ /* 0x000fe200000e0000 */
[----:B------:R-:W4:Y:S01]  /*0670*/  @!P0 LDG.E R29, desc[UR8][R10.64+0xc] ;  /* 0x00000c080a1d8981 */ /* 0x000f22000c1e1900 */
[----:B------:R-:W-:-:S02]  /*0680*/  @P1 R2UR UR8, R16 ;  /* 0x00000000100812ca */ /* 0x000fc400000e0000 */
[----:B------:R-:W-:Y:S01]  /*0690*/  @P1 R2UR UR9, R17 ;  /* 0x00000000110912ca */ /* 0x000fe200000e0000 */
[----:B------:R-:W4:Y:S01]  /*06a0*/  @P1 LDG.E R33, desc[UR10][R10.64+0x20] ;  /* 0x0000200a0a211981 */ /* 0x000f22000c1e1900 */
[----:B--2---:R-:W-:-:S04]  /*06b0*/  @!P0 LOP3.LUT R13, R13, R28, RZ, 0x3c, !PT ;  /* 0x0000001c0d0d8212 */ /* 0x004fc800078e3cff */
[----:B---3--:R-:W-:Y:S02]  /*06c0*/  @P1 LOP3.LUT R13, R13, R30, RZ, 0x3c, !PT ;  /* 0x0000001e0d0d1212 */ /* 0x008fe400078e3cff */
[----:B------:R-:W2:Y:S02]  /*06d0*/  @!P0 LDG.E R30, desc[UR4][R10.64+0x10] ;  /* 0x000010040a1e8981 */ /* 0x000ea4000c1e1900 */
[----:B----4-:R-:W-:-:S03]  /*06e0*/  @P2 LOP3.LUT R13, R13, R32, RZ, 0x3c, !PT ;  /* 0x000000200d0d2212 */ /* 0x010fc600078e3cff */
[----:B------:R-:W3:Y:S01]  /*06f0*/  @P1 LDG.E R32, desc[UR8][R10.64+0x1c] ;  /* 0x00001c080a201981 */ /* 0x000ee2000c1e1900 */
[----:B------:R-:W-:-:S03]  /*0700*/  @P3 LOP3.LUT R13, R13, R31, RZ, 0x3c, !PT ;  /* 0x0000001f0d0d3212 */ /* 0x000fc600078e3cff */
[----:B------:R-:W4:Y:S01]  /*0710*/  @P1 LDG.E R31, desc[UR6][R10.64+0x18] ;  /* 0x000018060a1f1981 */ /* 0x000f22000c1e1900 */
[C---:B------:R-:W-:Y:S02]  /*0720*/  @P1 R2UR UR4, R16.reuse ;  /* 0x00000000100412ca */ /* 0x040fe400000e0000 */
[C---:B------:R-:W-:Y:S02]  /*0730*/  @P1 R2UR UR5, R17.reuse ;  /* 0x00000000110512ca */ /* 0x040fe400000e0000 */
[C---:B------:R-:W-:Y:S02]  /*0740*/  @P2 R2UR UR6, R16.reuse ;  /* 0x00000000100622ca */ /* 0x040fe400000e0000 */
[C---:B------:R-:W-:Y:S02]  /*0750*/  @P2 R2UR UR7, R17.reuse ;  /* 0x00000000110722ca */ /* 0x040fe400000e0000 */
[----:B------:R-:W-:Y:S02]  /*0760*/  @P2 R2UR UR8, R16 ;  /* 0x00000000100822ca */ /* 0x000fe400000e0000 */
[----:B------:R-:W-:-:S02]  /*0770*/  @P2 R2UR UR9, R17 ;  /* 0x00000000110922ca */ /* 0x000fc400000e0000 */
[C---:B------:R-:W-:Y:S02]  /*0780*/  @P2 R2UR UR10, R16.reuse ;  /* 0x00000000100a22ca */ /* 0x040fe400000e0000 */
[----:B------:R-:W-:Y:S02]  /*0790*/  @P2 R2UR UR11, R17 ;  /* 0x00000000110b22ca */ /* 0x000fe400000e0000 */
[----:B------:R-:W-:Y:S02]  /*07a0*/  @P4 LOP3.LUT R13, R13, R24, RZ, 0x3c, !PT ;  /* 0x000000180d0d4212 */ /* 0x000fe400078e3cff */
[----:B------:R-:W-:Y:S02]  /*07b0*/  @P6 R2UR UR12, R16 ;  /* 0x00000000100c62ca */ /* 0x000fe400000e0000 */
[----:B------:R-:W-:Y:S02]  /*07c0*/  @P6 R2UR UR13, R17 ;  /* 0x00000000110d62ca */ /* 0x000fe400000e0000 */
[----:B------:R-:W-:Y:S01]  /*07d0*/  @P5 LOP3.LUT R13, R13, R26, RZ, 0x3c, !PT ;  /* 0x0000001a0d0d5212 */ /* 0x000fe200078e3cff */
[----:B------:R-:W4:Y:S01]  /*07e0*/  @P2 LDG.E R24, desc[UR8][R10.64+0x30] ;  /* 0x000030080a182981 */ /* 0x000f22000c1e1900 */
[----:B------:R-:W-:-:S02]  /*07f0*/  @!P0 LOP3.LUT R6, R6, R27, RZ, 0x3c, !PT ;  /* 0x0000001b06068212 */ /* 0x000fc400078e3cff */
[----:B------:R-:W-:Y:S01]  /*0800*/  @P3 R2UR UR8, R16 ;  /* 0x00000000100832ca */ /* 0x000fe200000e0000 */
[----:B------:R-:W4:Y:S01]  /*0810*/  @P1 LDG.E R26, desc[UR4][R10.64+0x24] ;  /* 0x000024040a1a1981 */ /* 0x000f22000c1e1900 */
[----:B------:R-:W-:-:S03]  /*0820*/  @!P0 LOP3.LUT R2, R2, R29, RZ, 0x3c, !PT ;  /* 0x0000001d02028212 */ /* 0x000fc600078e3cff */
[----:B------:R-:W4:Y:S01]  /*0830*/  @P2 LDG.E R29, desc[UR6][R10.64+0x2c] ;  /* 0x00002c060a1d2981 */ /* 0x000f22000c1e1900 */
[C---:B------:R-:W-:Y:S02]  /*0840*/  @P2 R2UR UR4, R16.reuse ;  /* 0x00000000100422ca */ /* 0x040fe400000e0000 */
[C---:B------:R-:W-:Y:S01]  /*0850*/  @P2 R2UR UR5, R17.reuse ;  /* 0x00000000110522ca */ /* 0x040fe200000e0000 */
[----:B------:R-:W4:Y:S01]  /*0860*/  @P2 LDG.E R27, desc[UR10][R10.64+0x34] ;  /* 0x0000340a0a1b2981 */ /* 0x000f22000c1e1900 */
[C---:B------:R-:W-:Y:S02]  /*0870*/  @P3 R2UR UR6, R16.reuse ;  /* 0x00000000100632ca */ /* 0x040fe400000e0000 */
[C---:B------:R-:W-:Y:S01]  /*0880*/  @P3 R2UR UR7, R17.reuse ;  /* 0x00000000110732ca */ /* 0x040fe200000e0000 */
[----:B------:R-:W4:Y:S01]  /*0890*/  @P6 LDG.E R28, desc[UR12][R10.64+0x78] ;  /* 0x0000780c0a1c6981 */ /* 0x000f22000c1e1900 */
[----:B------:R-:W-:Y:S02]  /*08a0*/  @P3 R2UR UR9, R17 ;  /* 0x00000000110932ca */ /* 0x000fe400000e0000 */
[----:B------:R-:W-:-:S02]  /*08b0*/  @P3 R2UR UR10, R16 ;  /* 0x00000000100a32ca */ /* 0x000fc400000e0000 */
[----:B------:R-:W-:Y:S02]  /*08c0*/  @P3 R2UR UR11, R17 ;  /* 0x00000000110b32ca */ /* 0x000fe400000e0000 */
[----:B------:R-:W-:Y:S02]  /*08d0*/  @!P0 LOP3.LUT R7, R7, R36, RZ, 0x3c, !PT ;  /* 0x0000002407078212 */ /* 0x000fe400078e3cff */
[----:B------:R-:W-:-:S09]  /*08e0*/  @P1 LOP3.LUT R2, R2, R33, RZ, 0x3c, !PT ;  /* 0x0000002102021212 */ /* 0x000fd200078e3cff */
[----:B------:R-:W4:Y:S01]  /*08f0*/  @P3 LDG.E R33, desc[UR10][R10.64+0x48] ;  /* 0x0000480a0a213981 */ /* 0x000f22000c1e1900 */
[----:B--2---:R-:W-:-:S03]  /*0900*/  @!P0 LOP3.LUT R3, R3, R30, RZ, 0x3c, !PT ;  /* 0x0000001e03038212 */ /* 0x004fc600078e3cff */
[----:B------:R-:W2:Y:S01]  /*0910*/  @P3 LDG.E R30, desc[UR8][R10.64+0x44] ;  /* 0x000044080a1e3981 */ /* 0x000ea2000c1e1900 */
[----:B---3--:R-:W-:-:S03]  /*0920*/  @P1 LOP3.LUT R7, R7, R32, RZ, 0x3c, !PT ;  /* 0x0000002007071212 */ /* 0x008fc600078e3cff */
[----:B------:R-:W3:Y:S01]  /*0930*/  @P2 LDG.E R32, desc[UR4][R10.64+0x38] ;  /* 0x000038040a202981 */ /* 0x000ee2000c1e1900 */
[----:B----4-:R-:W-:-:S03]  /*0940*/  @P1 LOP3.LUT R6, R6, R31, RZ, 0x3c, !PT ;  /* 0x0000001f06061212 */ /* 0x010fc600078e3cff */
[----:B------:R-:W4:Y:S01]  /*0950*/  @P3 LDG.E R31, desc[UR6][R10.64+0x40] ;  /* 0x000040060a1f3981 */ /* 0x000f22000c1e1900 */
[----:B------:R-:W-:Y:S02]  /*0960*/  LOP3.LUT P0, RZ, R34, 0x80, RZ, 0xc0, !PT ;  /* 0x0000008022ff7812 */ /* 0x000fe4000780c0ff */
[C---:B------:R-:W-:Y:S02]  /*0970*/  @P4 R2UR UR8, R16.reuse ;  /* 0x00000000100842ca */ /* 0x040fe400000e0000 */
[C---:B------:R-:W-:Y:S02]  /*0980*/  @P4 R2UR UR9, R17.reuse ;  /* 0x00000000110942ca */ /* 0x040fe400000e0000 */
[C---:B------:R-:W-:Y:S02]  /*0990*/  @P3 R2UR UR4, R16.reuse ;  /* 0x00000000100432ca */ /* 0x040fe400000e0000 */
[----:B------:R-:W-:Y:S02]  /*09a0*/  @P3 R2UR UR5, R17 ;  /* 0x00000000110532ca */ /* 0x000fe400000e0000 */
[----:B------:R-:W-:-:S02]  /*09b0*/  @P4 R2UR UR6, R16 ;  /* 0x00000000100642ca */ /* 0x000fc400000e0000 */
[C---:B------:R-:W-:Y:S02]  /*09c0*/  @P4 R2UR UR7, R17.reuse ;  /* 0x00000000110742ca */ /* 0x040fe400000e0000 */
        /* <DEDUP_REMOVED lines=11> */
[----:B------:R-:W-:Y:S02]  /*0a80*/  @P5 R2UR UR19, R17 ;  /* 0x00000000111352ca */ /* 0x000fe400000e0000 */
[----:B------:R-:W-:Y:S02]  /*0a90*/  @P2 LOP3.LUT R7, R7, R24, RZ, 0x3c, !PT ;  /* 0x0000001807072212 */ /* 0x000fe400078e3cff */
[----:B------:R-:W4:Y:S01]  /*0aa0*/  @P4 LDG.E R24, desc[UR8][R10.64+0x58] ;  /* 0x000058080a184981 */ /* 0x000f22000c1e1900 */
[----:B------:R-:W-:Y:S02]  /*0ab0*/  @P6 LOP3.LUT R13, R13, R28, RZ, 0x3c, !PT ;  /* 0x0000001c0d0d6212 */ /* 0x000fe400078e3cff */
[----:B------:R-:W-:Y:S01]  /*0ac0*/  @P1 LOP3.LUT R3, R3, R26, RZ, 0x3c, !PT ;  /* 0x0000001a03031212 */ /* 0x000fe200078e3cff */
[----:B------:R-:W4:Y:S01]  /*0ad0*/  @P0 LDG.E R28, desc[UR20][R10.64+0x8c] ;  /* 0x00008c140a1c0981 */ /* 0x000f22000c1e1900 */
[----:B------:R-:W-:Y:S02]  /*0ae0*/  @P2 LOP3.LUT R6, R6, R29, RZ, 0x3c, !PT ;  /* 0x0000001d06062212 */ /* 0x000fe400078e3cff */
[----:B------:R-:W-:Y:S01]  /*0af0*/  @P2 LOP3.LUT R2, R2, R27, RZ, 0x3c, !PT ;  /* 0x0000001b02022212 */ /* 0x000fe200078e3cff */
[----:B------:R-:W4:Y:S04]  /*0b00*/  @P3 LDG.E R26, desc[UR4][R10.64+0x4c] ;  /* 0x00004c040a1a3981 */ /* 0x000f28000c1e1900 */
[----:B------:R-:W4:Y:S04]  /*0b10*/  @P4 LDG.E R29, desc[UR6][R10.64+0x54] ;  /* 0x000054060a1d4981 */ /* 0x000f28000c1e1900 */
[----:B------:R-:W4:Y:S01]  /*0b20*/  @P4 LDG.E R27, desc[UR10][R10.64+0x5c] ;  /* 0x00005c0a0a1b4981 */ /* 0x000f22000c1e1900 */
[----:B------:R-:W-:-:S03]  /*0b30*/  @P3 LOP3.LUT R2, R2, R33, RZ, 0x3c, !PT ;  /* 0x0000002102023212 */ /* 0x000fc600078e3cff */
[----:B------:R-:W4:Y:S01]  /*0b40*/  @P5 LDG.E R33, desc[UR18][R10.64+0x70] ;  /* 0x000070120a215981 */ /* 0x000f22000c1e1900 */
[----:B--2---:R-:W-:-:S03]  /*0b50*/  @P3 LOP3.LUT R7, R7, R30, RZ, 0x3c, !PT ;  /* 0x0000001e07073212 */ /* 0x004fc600078e3cff */
[----:B------:R-:W2:Y:S01]  /*0b60*/  @P4 LDG.E R30, desc[UR12][R10.64+0x60] ;  /* 0x0000600c0a1e4981 */ /* 0x000ea2000c1e1900 */
[----:B---3--:R-:W-:-:S03]  /*0b70*/  @P2 LOP3.LUT R3, R3, R32, RZ, 0x3c, !PT ;  /* 0x0000002003032212 */ /* 0x008fc600078e3cff */
[----:B------:R-:W3:Y:S01]  /*0b80*/  @P5 LDG.E R32, desc[UR16][R10.64+0x6c] ;  /* 0x00006c100a205981 */ /* 0x000ee2000c1e1900 */
[----:B----4-:R-:W-:-:S03]  /*0b90*/  @P3 LOP3.LUT R6, R6, R31, RZ, 0x3c, !PT ;  /* 0x0000001f06063212 */ /* 0x010fc600078e3cff */
        /* <DEDUP_REMOVED lines=15> */
[----:B------:R-:W-:Y:S02]  /*0c90*/  @P0 R2UR UR18, R16 ;  /* 0x00000000101202ca */ /* 0x000fe400000e0000 */
[----:B------:R-:W-:Y:S02]  /*0ca0*/  @P0 R2UR UR19, R17 ;  /* 0x00000000111302ca */ /* 0x000fe400000e0000 */
[----:B------:R-:W-:Y:S02]  /*0cb0*/  @P4 LOP3.LUT R7, R7, R24, RZ, 0x3c, !PT ;  /* 0x0000001807074212 */ /* 0x000fe400078e3cff */
[----:B------:R-:W4:Y:S01]  /*0cc0*/  @P5 LDG.E R24, desc[UR4][R10.64+0x74] ;  /* 0x000074040a185981 */ /* 0x000f22000c1e1900 */
[----:B------:R-:W-:-:S03]  /*0cd0*/  @P0 LOP3.LUT R13, R13, R28, RZ, 0x3c, !PT ;  /* 0x0000001c0d0d0212 */ /* 0x000fc600078e3cff */
        /* <DEDUP_REMOVED lines=15> */
[----:B------:R-:W-:-:S04]  /*0dd0*/  @P5 LOP3.LUT R3, R3, R24, RZ, 0x3c, !PT ;  /* 0x0000001803035212 */ /* 0x000fc800078e3cff */
[----:B------:R-:W-:Y:S02]  /*0de0*/  @P6 LOP3.LUT R3, R3, R28, RZ, 0x3c, !PT ;  /* 0x0000001c03036212 */ /* 0x000fe400078e3cff */
[----:B------:R-:W-:Y:S02]  /*0df0*/  @P6 LOP3.LUT R7, R7, R26, RZ, 0x3c, !PT ;  /* 0x0000001a07076212 */ /* 0x000fe400078e3cff */
[----:B------:R-:W-:Y:S02]  /*0e00*/  @P6 LOP3.LUT R2, R2, R29, RZ, 0x3c, !PT ;  /* 0x0000001d02026212 */ /* 0x000fe400078e3cff */
[----:B------:R-:W-:Y:S02]  /*0e10*/  @P6 LOP3.LUT R6, R6, R27, RZ, 0x3c, !PT ;  /* 0x0000001b06066212 */ /* 0x000fe400078e3cff */
[----:B------:R-:W-:Y:S02]  /*0e20*/  @P0 LOP3.LUT R2, R2, R33, RZ, 0x3c, !PT ;  /* 0x0000002102020212 */ /* 0x000fe400078e3cff */
[----:B--2---:R-:W-:-:S02]  /*0e30*/  @P0 LOP3.LUT R7, R7, R30, RZ, 0x3c, !PT ;  /* 0x0000001e07070212 */ /* 0x004fc400078e3cff */
[----:B---3--:R-:W-:Y:S02]  /*0e40*/  @P0 LOP3.LUT R3, R3, R32, RZ, 0x3c, !PT ;  /* 0x0000002003030212 */ /* 0x008fe400078e3cff */
[----:B----4-:R-:W-:Y:S02]  /*0e50*/  @P0 LOP3.LUT R6, R6, R31, RZ, 0x3c, !PT ;  /* 0x0000001f06060212 */ /* 0x010fe400078e3cff */
[----:B------:R-:W-:-:S13]  /*0e60*/  R2P PR, R34.B1, 0x7f ;  /* 0x0000007f22007804 */ /* 0x000fda0000001000 */
[C---:B------:R-:W-:Y:S02]  /*0e70*/  @P1 R2UR UR6, R16.reuse ;  /* 0x00000000100612ca */ /* 0x040fe400000e0000 */
[C---:B------:R-:W-:Y:S02]  /*0e80*/  @P1 R2UR UR7, R17.reuse ;  /* 0x00000000110712ca */ /* 0x040fe400000e0000 */
[C---:B------:R-:W-:Y:S02]  /*0e90*/  @P2 R2UR UR8, R16.reuse ;  /* 0x00000000100822ca */ /* 0x040fe400000e0000 */
[C---:B------:R-:W-:Y:S02]  /*0ea0*/  @P2 R2UR UR9, R17.reuse ;  /* 0x00000000110922ca */ /* 0x040fe400000e0000 */
[----:B------:R-:W-:Y:S02]  /*0eb0*/  @P0 R2UR UR4, R16 ;  /* 0x00000000100402ca */ /* 0x000fe400000e0000 */
[----:B------:R-:W-:-:S02]  /*0ec0*/  @P0 R2UR UR5, R17 ;  /* 0x00000000110502ca */ /* 0x000fc400000e0000 */
[C---:B------:R-:W-:Y:S02]  /*0ed0*/  @P3 R2UR UR10, R16.reuse ;  /* 0x00000000100a32ca */ /* 0x040fe400000e0000 */
[C---:B------:R-:W-:Y:S01]  /*0ee0*/  @P3 R2UR UR11, R17.reuse ;  /* 0x00000000110b32ca */ /* 0x040fe200000e0000 */
[----:B------:R-:W2:Y:S01]  /*0ef0*/  @P1 LDG.E R26, desc[UR6][R10.64+0xb4] ;  /* 0x0000b4060a1a1981 */ /* 0x000ea2000c1e1900 */
[C---:B------:R-:W-:Y:S02]  /*0f00*/  @P0 R2UR UR6, R16.reuse ;  /* 0x00000000100602ca */ /* 0x040fe400000e0000 */
[C---:B------:R-:W-:Y:S01]  /*0f10*/  @P0 R2UR UR7, R17.reuse ;  /* 0x00000000110702ca */ /* 0x040fe200000e0000 */
[----:B------:R-:W3:Y:S01]  /*0f20*/  @P2 LDG.E R36, desc[UR8][R10.64+0xc8] ;  /* 0x0000c8080a242981 */ /* 0x000ee2000c1e1900 */
[C---:B------:R-:W-:Y:S02]  /*0f30*/  @P0 R2UR UR8, R16.reuse ;  /* 0x00000000100802ca */ /* 0x040fe400000e0000 */
[----:B------:R-:W-:Y:S01]  /*0f40*/  @P0 R2UR UR9, R17 ;  /* 0x00000000110902ca */ /* 0x000fe200000e0000 */
[----:B------:R-:W4:Y:S04]  /*0f50*/  @P0 LDG.E R24, desc[UR4][R10.64+0xa0] ;  /* 0x0000a0040a180981 */ /* 0x000f28000c1e1900 */
[----:B------:R-:W3:Y:S01]  /*0f60*/  @P3 LDG.E R27, desc[UR10][R10.64+0xdc] ;  /* 0x0000dc0a0a1b3981 */ /* 0x000ee2000c1e1900 */
[----:B------:R-:W-:-:S02]  /*0f70*/  @P0 R2UR UR10, R16 ;  /* 0x00000000100a02ca */ /* 0x000fc400000e0000 */
[C---:B------:R-:W-:Y:S01]  /*0f80*/  @P0 R2UR UR11, R17.reuse ;  /* 0x00000000110b02ca */ /* 0x040fe200000e0000 */
[----:B------:R-:W3:Y:S01]  /*0f90*/  @P0 LDG.E R29, desc[UR4][R10.64+0xa4] ;  /* 0x0000a4040a1d0981 */ /* 0x000ee2000c1e1900 */
[C---:B------:R-:W-:Y:S02]  /*0fa0*/  @P4 R2UR UR4, R16.reuse ;  /* 0x00000000100442ca */ /* 0x040fe400000e0000 */
[----:B------:R-:W-:Y:S01]  /*0fb0*/  @P4 R2UR UR5, R17 ;  /* 0x00000000110542ca */ /* 0x000fe200000e0000 */
[----:B------:R-:W3:Y:S04]  /*0fc0*/  @P0 LDG.E R32, desc[UR6][R10.64+0xa8] ;  /* 0x0000a8060a200981 */ /* 0x000ee8000c1e1900 */
[----:B------:R-:W3:Y:S04]  /*0fd0*/  @P0 LDG.E R31, desc[UR8][R10.64+0xac] ;  /* 0x0000ac080a1f0981 */ /* 0x000ee8000c1e1900 */
[----:B------:R-:W3:Y:S04]  /*0fe0*/  @P0 LDG.E R30, desc[UR10][R10.64+0xb0] ;  /* 0x0000b00a0a1e0981 */ /* 0x000ee8000c1e1900 */
[----:B------:R-:W3:Y:S01]  /*0ff0*/  @P4 LDG.E R28, desc[UR4][R10.64+0xf0] ;  /* 0x0000f0040a1c4981 */ /* 0x000ee2000c1e1900 */
        /* <DEDUP_REMOVED lines=10> */
[----:B------:R-:W-:Y:S02]  /*10a0*/  @P2 R2UR UR12, R16 ;  /* 0x00000000100c22ca */ /* 0x000fe400000e0000 */
[----:B------:R-:W-:-:S13]  /*10b0*/  @P2 R2UR UR13, R17 ;  /* 0x00000000110d22ca */ /* 0x000fda00000e0000 */
[----:B------:R-:W3:Y:S01]  /*10c0*/  @P2 LDG.E R33, desc[UR12][R10.64+0xcc] ;  /* 0x0000cc0c0a212981 */ /* 0x000ee2000c1e1900 */
[----:B----4-:R-:W-:-:S03]  /*10d0*/  @P0 LOP3.LUT R13, R13, R24, RZ, 0x3c, !PT ;  /* 0x000000180d0d0212 */ /* 0x010fc600078e3cff */
[----:B------:R-:W4:Y:S01]  /*10e0*/  @P6 LDG.E R24, desc[UR16][R10.64+0x118] ;  /* 0x000118100a186981 */ /* 0x000f22000c1e1900 */
[----:B--2---:R-:W-:-:S03]  /*10f0*/  @P1 LOP3.LUT R13, R13, R26, RZ, 0x3c, !PT ;  /* 0x0000001a0d0d1212 */ /* 0x004fc600078e3cff */
[----:B------:R-:W2:Y:S01]  /*1100*/  @P5 LDG.E R26, desc[UR10][R10.64+0x104] ;  /* 0x0001040a0a1a5981 */ /* 0x000ea2000c1e1900 */
[----:B------:R-:W-:Y:S02]  /*1110*/  @P1 R2UR UR10, R16 ;  /* 0x00000000100a12ca */ /* 0x000fe400000e0000 */
[----:B------:R-:W-:Y:S02]  /*1120*/  @P1 R2UR UR11, R17 ;  /* 0x00000000110b12ca */ /* 0x000fe400000e0000 */
[----:B---3--:R-:W-:Y:S02]  /*1130*/  @P0 LOP3.LUT R7, R7, R32, RZ, 0x3c, !PT ;  /* 0x0000002007070212 */ /* 0x008fe400078e3cff */
[----:B------:R-:W3:Y:S01]  /*1140*/  @P1 LDG.E R32, desc[UR6][R10.64+0xbc] ;  /* 0x0000bc060a201981 */ /* 0x000ee2000c1e1900 */
[----:B------:R-:W-:-:S03]  /*1150*/  @P0 LOP3.LUT R2, R2, R31, RZ, 0x3c, !PT ;  /* 0x0000001f02020212 */ /* 0x000fc600078e3cff */
[----:B------:R-:W3:Y:S01]  /*1160*/  @P1 LDG.E R31, desc[UR8][R10.64+0xc0] ;  /* 0x0000c0080a1f1981 */ /* 0x000ee2000c1e1900 */
[C---:B------:R-:W-:Y:S02]  /*1170*/  @P2 R2UR UR6, R16.reuse ;  /* 0x00000000100622ca */ /* 0x040fe400000e0000 */
[----:B------:R-:W-:Y:S02]  /*1180*/  @P2 R2UR UR7, R17 ;  /* 0x00000000110722ca */ /* 0x000fe400000e0000 */
[----:B------:R-:W-:Y:S02]  /*1190*/  @P2 LOP3.LUT R13, R13, R36, RZ, 0x3c, !PT ;  /* 0x000000240d0d2212 */ /* 0x000fe400078e3cff */
[----:B------:R-:W-:Y:S02]  /*11a0*/  @P0 LOP3.LUT R3, R3, R30, RZ, 0x3c, !PT ;  /* 0x0000001e03030212 */ /* 0x000fe400078e3cff */
[----:B------:R-:W-:Y:S01]  /*11b0*/  @P3 LOP3.LUT R13, R13, R27, RZ, 0x3c, !PT ;  /* 0x0000001b0d0d3212 */ /* 0x000fe200078e3cff */
[----:B------:R-:W3:Y:S03]  /*11c0*/  @P1 LDG.E R30, desc[UR10][R10.64+0xc4] ;  /* 0x0000c40a0a1e1981 */ /* 0x000ee6000c1e1900 */
[----:B------:R-:W-:Y:S01]  /*11d0*/  @P4 LOP3.LUT R13, R13, R28, RZ, 0x3c, !PT ;  /* 0x0000001c0d0d4212 */ /* 0x000fe200078e3cff */
[----:B------:R-:W3:Y:S04]  /*11e0*/  @P1 LDG.E R27, desc[UR4][R10.64+0xb8] ;  /* 0x0000b8040a1b1981 */ /* 0x000ee8000c1e1900 */
[----:B------:R-:W3:Y:S01]  /*11f0*/  @P2 LDG.E R28, desc[UR6][R10.64+0xd8] ;  /* 0x0000d8060a1c2981 */ /* 0x000ee2000c1e1900 */
[----:B------:R-:W-:-:S02]  /*1200*/  @P2 R2UR UR4, R16 ;  /* 0x00000000100422ca */ /* 0x000fc400000e0000 */
[C---:B------:R-:W-:Y:S02]  /*1210*/  @P2 R2UR UR5, R17.reuse ;  /* 0x00000000110522ca */ /* 0x040fe400000e0000 */
[----:B------:R-:W-:Y:S02]  /*1220*/  @P0 LOP3.LUT R6, R6, R29, RZ, 0x3c, !PT ;  /* 0x0000001d06060212 */ /* 0x000fe400078e3cff */
[C---:B------:R-:W-:Y:S02]  /*1230*/  @P2 R2UR UR14, R16.reuse ;  /* 0x00000000100e22ca */ /* 0x040fe400000e0000 */
[C---:B------:R-:W-:Y:S02]  /*1240*/  @P2 R2UR UR15, R17.reuse ;  /* 0x00000000110f22ca */ /* 0x040fe400000e0000 */
[----:B------:R-:W-:Y:S02]  /*1250*/  @P3 R2UR UR6, R16 ;  /* 0x00000000100632ca */ /* 0x000fe400000e0000 */
[----:B------:R-:W-:-:S03]  /*1260*/  @P3 R2UR UR7, R17 ;  /* 0x00000000110732ca */ /* 0x000fc600000e0000 */
[----:B------:R-:W3:Y:S01]  /*1270*/  @P2 LDG.E R29, desc[UR4][R10.64+0xd4] ;  /* 0x0000d4040a1d2981 */ /* 0x000ee2000c1e1900 */
[----:B------:R-:W-:Y:S02]  /*1280*/  @P3 R2UR UR4, R16 ;  /* 0x00000000100432ca */ /* 0x000fe400000e0000 */
[C---:B------:R-:W-:Y:S02]  /*1290*/  @P3 R2UR UR5, R17.reuse ;  /* 0x00000000110532ca */ /* 0x040fe400000e0000 */
[----:B------:R-:W-:Y:S01]  /*12a0*/  LOP3.LUT P0, RZ, R34, 0x8000, RZ, 0xc0, !PT ;  /* 0x0000800022ff7812 */ /* 0x000fe2000780c0ff */
[----:B------:R-:W3:Y:S01]  /*12b0*/  @P2 LDG.E R36, desc[UR14][R10.64+0xd0] ;  /* 0x0000d00e0a242981 */ /* 0x000ee2000c1e1900 */
        /* <DEDUP_REMOVED lines=9> */
[----:B------:R-:W-:Y:S01]  /*1350*/  @P3 R2UR UR9, R17 ;  /* 0x00000000110932ca */ /* 0x000fe200000e0000 */
[----:B------:R-:W3:Y:S01]  /*1360*/  @P4 LDG.E R35, desc[UR12][R10.64+0xf4] ;  /* 0x0000f40c0a234981 */ /* 0x000ee2000c1e1900 */
[----:B--2---:R-:W-:-:S03]  /*1370*/  @P5 LOP3.LUT R13, R13, R26, RZ, 0x3c, !PT ;  /* 0x0000001a0d0d5212 */ /* 0x004fc600078e3cff */
[----:B------:R-:W2:Y:S01]  /*1380*/  @P3 LDG.E R26, desc[UR10][R10.64+0xec] ;  /* 0x0000ec0a0a1a3981 */ /* 0x000ea2000c1e1900 */
[----:B----4-:R-:W-:-:S03]  /*1390*/  @P6 LOP3.LUT R13, R13, R24, RZ, 0x3c, !PT ;  /* 0x000000180d0d6212 */ /* 0x010fc600078e3cff */
[----:B------:R-:W4:Y:S01]  /*13a0*/  @P3 LDG.E R24, desc[UR6][R10.64+0xe4] ;  /* 0x0000e4060a183981 */ /* 0x000f22000c1e1900 */
[----:B------:R-:W-:Y:S02]  /*13b0*/  @P5 R2UR UR6, R16 ;  /* 0x00000000100652ca */ /* 0x000fe400000e0000 */
[C---:B------:R-:W-:Y:S02]  /*13c0*/  @P5 R2UR UR7, R17.reuse ;  /* 0x00000000110752ca */ /* 0x040fe400000e0000 */
[----:B---3--:R-:W-:Y:S02]  /*13d0*/  @P1 LOP3.LUT R2, R2, R31, RZ, 0x3c, !PT ;  /* 0x0000001f02021212 */ /* 0x008fe400078e3cff */
[----:B------:R-:W3:Y:S01]  /*13e0*/  @P3 LDG.E R31, desc[UR4][R10.64+0xe0] ;  /* 0x0000e0040a1f3981 */ /* 0x000ee2000c1e1900 */
[----:B------:R-:W-:Y:S02]  /*13f0*/  @P4 R2UR UR4, R16 ;  /* 0x00000000100442ca */ /* 0x000fe400000e0000 */
[----:B------:R-:W-:-:S02]  /*1400*/  @P4 R2UR UR5, R17 ;  /* 0x00000000110542ca */ /* 0x000fc400000e0000 */
[----:B------:R-:W-:Y:S02]  /*1410*/  @P1 LOP3.LUT R3, R3, R30, RZ, 0x3c, !PT ;  /* 0x0000001e03031212 */ /* 0x000fe400078e3cff */
[----:B------:R-:W3:Y:S01]  /*1420*/  @P4 LDG.E R30, desc[UR14][R10.64+0xf8] ;  /* 0x0000f80e0a1e4981 */ /* 0x000ee2000c1e1900 */
[----:B------:R-:W-:-:S03]  /*1430*/  @P1 LOP3.LUT R6, R6, R27, RZ, 0x3c, !PT ;  /* 0x0000001b06061212 */ /* 0x000fc600078e3cff */
[----:B------:R-:W3:Y:S01]  /*1440*/  @P5 LDG.E R27, desc[UR6][R10.64+0x108] ;  /* 0x000108060a1b5981 */ /* 0x000ee2000c1e1900 */
[----:B------:R-:W-:-:S04]  /*1450*/  @P2 LOP3.LUT R3, R3, R28, RZ, 0x3c, !PT ;  /* 0x0000001c03032212 */ /* 0x000fc800078e3cff */
[----:B------:R-:W3:Y:S01]  /*1460*/  @P4 LDG.E R28, desc[UR4][R10.64+0x100] ;  /* 0x000100040a1c4981 */ /* 0x000ee2000c1e1900 */
[----:B------:R-:W-:Y:S02]  /*1470*/  @P1 LOP3.LUT R7, R7, R32, RZ, 0x3c, !PT ;  /* 0x0000002007071212 */ /* 0x000fe400078e3cff */
[----:B------:R-:W-:Y:S01]  /*1480*/  @P2 LOP3.LUT R6, R6, R33, RZ, 0x3c, !PT ;  /* 0x0000002106062212 */ /* 0x000fe200078e3cff */
[----:B------:R-:W3:Y:S04]  /*1490*/  @P0 LDG.E R32, desc[UR18][R10.64+0x12c] ;  /* 0x00012c120a200981 */ /* 0x000ee8000c1e1900 */
[----:B------:R-:W3:Y:S01]  /*14a0*/  @P3 LDG.E R33, desc[UR8][R10.64+0xe8] ;  /* 0x0000e8080a213981 */ /* 0x000ee2000c1e1900 */
[----:B------:R-:W-:Y:S02]  /*14b0*/  @P4 R2UR UR16, R16 ;  /* 0x00000000101042ca */ /* 0x000fe400000e0000 */
[----:B------:R-:W-:-:S02]  /*14c0*/  @P4 R2UR UR17, R17 ;  /* 0x00000000111142ca */ /* 0x000fc400000e0000 */
[C---:B------:R-:W-:Y:S02]  /*14d0*/  @P5 R2UR UR4, R16.reuse ;  /* 0x00000000100452ca */ /* 0x040fe400000e0000 */
[C---:B------:R-:W-:Y:S02]  /*14e0*/  @P5 R2UR UR5, R17.reuse ;  /* 0x00000000110552ca */ /* 0x040fe400000e0000 */
[C---:B------:R-:W-:Y:S02]  /*14f0*/  @P5 R2UR UR8, R16.reuse ;  /* 0x00000000100852ca */ /* 0x040fe400000e0000 */
[C---:B------:R-:W-:Y:S02]  /*1500*/  @P5 R2UR UR9, R17.reuse ;  /* 0x00000000110952ca */ /* 0x040fe400000e0000 */
[C---:B------:R-:W-:Y:S02]  /*1510*/  @P6 R2UR UR10, R16.reuse ;  /* 0x00000000100a62ca */ /* 0x040fe400000e0000 */
[----:B------:R-:W-:Y:S01]  /*1520*/  @P6 R2UR UR11, R17 ;  /* 0x00000000110b62ca */ /* 0x000fe200000e0000 */
[----:B------:R-:W3:Y:S01]  /*1530*/  @P4 LDG.E R37, desc[UR16][R10.64+0xfc] ;  /* 0x0000fc100a254981 */ /* 0x000ee2000c1e1900 */
[----:B------:R-:W-:-:S02]  /*1540*/  @P6 R2UR UR16, R16 ;  /* 0x00000000101062ca */ /* 0x000fc400000e0000 */
[C---:B------:R-:W-:Y:S02]  /*1550*/  @P6 R2UR UR17, R17.reuse ;  /* 0x00000000111162ca */ /* 0x040fe400000e0000 */
[C---:B------:R-:W-:Y:S02]  /*1560*/  @P6 R2UR UR12, R16.reuse ;  /* 0x00000000100c62ca */ /* 0x040fe400000e0000 */
[C---:B------:R-:W-:Y:S02]  /*1570*/  @P6 R2UR UR13, R17.reuse ;  /* 0x00000000110d62ca */ /* 0x040fe400000e0000 */
[----:B------:R-:W-:Y:S02]  /*1580*/  @P6 R2UR UR14, R16 ;  /* 0x00000000100e62ca */ /* 0x000fe400000e0000 */
[----:B------:R-:W-:Y:S02]  /*1590*/  @P6 R2UR UR15, R17 ;  /* 0x00000000110f62ca */ /* 0x000fe400000e0000 */
[----:B------:R-:W-:-:S02]  /*15a0*/  @P2 LOP3.LUT R7, R7, R36, RZ, 0x3c, !PT ;  /* 0x0000002407072212 */ /* 0x000fc400078e3cff */
[C---:B------:R-:W-:Y:S02]  /*15b0*/  @P0 R2UR UR24, R16.reuse ;  /* 0x00000000101802ca */ /* 0x040fe400000e0000 */
[C---:B------:R-:W-:Y:S02]  /*15c0*/  @P0 R2UR UR25, R17.reuse ;  /* 0x00000000111902ca */ /* 0x040fe400000e0000 */
[C---:B------:R-:W-:Y:S02]  /*15d0*/  @P0 R2UR UR20, R16.reuse ;  /* 0x00000000101402ca */ /* 0x040fe400000e0000 */
[C---:B------:R-:W-:Y:S02]  /*15e0*/  @P0 R2UR UR21, R17.reuse ;  /* 0x00000000111502ca */ /* 0x040fe400000e0000 */
[----:B------:R-:W-:Y:S02]  /*15f0*/  @P0 R2UR UR22, R16 ;  /* 0x00000000101602ca */ /* 0x000fe400000e0000 */
[----:B------:R-:W-:-:S02]  /*1600*/  @P0 R2UR UR23, R17 ;  /* 0x00000000111702ca */ /* 0x000fc400000e0000 */
[----:B------:R-:W-:Y:S02]  /*1610*/  @P2 LOP3.LUT R2, R2, R29, RZ, 0x3c, !PT ;  /* 0x0000001d02022212 */ /* 0x000fe400078e3cff */
[----:B------:R-:W3:Y:S04]  /*1620*/  @P5 LDG.E R29, desc[UR6][R10.64+0x110] ;  /* 0x000110060a1d5981 */ /* 0x000ee8000c1e1900 */
[----:B------:R-:W3:Y:S01]  /*1630*/  @P0 LDG.E R34, desc[UR24][R10.64+0x13c] ;  /* 0x00013c180a220981 */ /* 0x000ee2000c1e1900 */
[----:B--2---:R-:W-:-:S03]  /*1640*/  @P3 LOP3.LUT R3, R3, R26, RZ, 0x3c, !PT ;  /* 0x0000001a03033212 */ /* 0x004fc600078e3cff */
[----:B------:R-:W2:Y:S01]  /*1650*/  @P5 LDG.E R26, desc[UR8][R10.64+0x114] ;  /* 0x000114080a1a5981 */ /* 0x000ea2000c1e1900 */
[----:B----4-:R-:W-:-:S03]  /*1660*/  @P3 LOP3.LUT R7, R7, R24, RZ, 0x3c, !PT ;  /* 0x0000001807073212 */ /* 0x010fc600078e3cff */
[----:B------:R-:W4:Y:S01]  /*1670*/  @P5 LDG.E R24, desc[UR4][R10.64+0x10c] ;  /* 0x00010c040a185981 */ /* 0x000f22000c1e1900 */
[----:B---3--:R-:W-:-:S03]  /*1680*/  @P3 LOP3.LUT R6, R6, R31, RZ, 0x3c, !PT ;  /* 0x0000001f06063212 */ /* 0x008fc600078e3cff */
[----:B------:R-:W3:Y:S01]  /*1690*/  @P6 LDG.E R31, desc[UR10][R10.64+0x11c] ;  /* 0x00011c0a0a1f6981 */ /* 0x000ee2000c1e1900 */
[----:B------:R-:W-:-:S03]  /*16a0*/  @P4 LOP3.LUT R6, R6, R35, RZ, 0x3c, !PT ;  /* 0x0000002306064212 */ /* 0x000fc600078e3cff */
        /* <DEDUP_REMOVED lines=11> */
[----:B------:R-:W-:-:S05]  /*1760*/  VIADD R25, R25, 0x10 ;  /* 0x0000001019197836 */ /* 0x000fca0000000000 */
[----:B------:R-:W-:Y:S02]  /*1770*/  ISETP.NE.AND P1, PT, R25, 0x20, PT ;  /* 0x000000201900780c */ /* 0x000fe40003f25270 */
[----:B------:R-:W-:-:S04]  /*1780*/  @P4 LOP3.LUT R2, R2, R37, RZ, 0x3c, !PT ;  /* 0x0000002502024212 */ /* 0x000fc800078e3cff */
[----:B------:R-:W-:Y:S02]  /*1790*/  @P5 LOP3.LUT R2, R2, R29, RZ, 0x3c, !PT ;  /* 0x0000001d02025212 */ /* 0x000fe400078e3cff */
[----:B--2---:R-:W-:Y:S02]  /*17a0*/  @P5 LOP3.LUT R3, R3, R26, RZ, 0x3c, !PT ;  /* 0x0000001a03035212 */ /* 0x004fe400078e3cff */
[----:B----4-:R-:W-:Y:S02]  /*17b0*/  @P5 LOP3.LUT R7, R7, R24, RZ, 0x3c, !PT ;  /* 0x0000001807075212 */ /* 0x010fe400078e3cff */
[----:B---3--:R-:W-:Y:S02]  /*17c0*/  @P6 LOP3.LUT R6, R6, R31, RZ, 0x3c, !PT ;  /* 0x0000001f06066212 */ /* 0x008fe400078e3cff */
[----:B------:R-:W-:Y:S02]  /*17d0*/  @P6 LOP3.LUT R3, R3, R30, RZ, 0x3c, !PT ;  /* 0x0000001e03036212 */ /* 0x000fe400078e3cff */
[----:B------:R-:W-:-:S02]  /*17e0*/  @P6 LOP3.LUT R2, R2, R27, RZ, 0x3c, !PT ;  /* 0x0000001b02026212 */ /* 0x000fc400078e3cff */
[----:B------:R-:W-:Y:S02]  /*17f0*/  @P6 LOP3.LUT R7, R7, R28, RZ, 0x3c, !PT ;  /* 0x0000001c07076212 */ /* 0x000fe400078e3cff */
[----:B------:R-:W-:Y:S02]  /*1800*/  @P0 LOP3.LUT R3, R3, R34, RZ, 0x3c, !PT ;  /* 0x0000002203030212 */ /* 0x000fe400078e3cff */
[----:B------:R-:W-:Y:S02]  /*1810*/  @P0 LOP3.LUT R7, R7, R32, RZ, 0x3c, !PT ;  /* 0x0000002007070212 */ /* 0x000fe400078e3cff */
[----:B------:R-:W-:Y:S02]  /*1820*/  @P0 LOP3.LUT R2, R2, R35, RZ, 0x3c, !PT ;  /* 0x0000002302020212 */ /* 0x000fe400078e3cff */
[----:B------:R-:W-:Y:S01]  /*1830*/  @P0 LOP3.LUT R6, R6, R33, RZ, 0x3c, !PT ;  /* 0x0000002106060212 */ /* 0x000fe200078e3cff */
[----:B------:R-:W-:Y:S06]  /*1840*/  @P1 BRA `(.L_x_8) ;  /* 0xffffffe800f41947 */ /* 0x000fec000383ffff */
[----:B------:R-:W-:Y:S05]  /*1850*/  BSYNC.RECONVERGENT B3 ;  /* 0x0000000000037941 */ /* 0x000fea0003800200 */
.L_x_7:
[----:B------:R-:W-:-:S05]  /*1860*/  VIADD R23, R23, 0x1 ;  /* 0x0000000117177836 */ /* 0x000fca0000000000 */
[----:B------:R-:W-:-:S13]  /*1870*/  ISETP.NE.AND P0, PT, R23, 0x5, PT ;  /* 0x000000051700780c */ /* 0x000fda0003f05270 */
[----:B------:R-:W-:Y:S05]  /*1880*/  @P0 BRA `(.L_x_9) ;  /* 0xffffffe800c80947 */ /* 0x000fea000383ffff */
[----:B------:R-:W-:Y:S05]  /*1890*/  BSYNC.RECONVERGENT B2 ;  /* 0x0000000000027941 */ /* 0x000fea0003800200 */
.L_x_6:
[----:B------:R-:W-:Y:S01]  /*18a0*/  VIADD R21, R21, 0x1 ;  /* 0x0000000115157836 */ /* 0x000fe20000000000 */
[C---:B------:R-:W-:Y:S02]  /*18b0*/  R2UR UR6, R16.reuse ;  /* 0x00000000100672ca */ /* 0x040fe400000e0000 */
[C---:B------:R-:W-:Y:S02]  /*18c0*/  R2UR UR7, R17.reuse ;  /* 0x00000000110772ca */ /* 0x040fe400000e0000 */
[C---:B------:R-:W-:Y:S02]  /*18d0*/  R2UR UR8, R16.reuse ;  /* 0x00000000100872ca */ /* 0x040fe400000e0000 */
[C---:B------:R-:W-:Y:S02]  /*18e0*/  R2UR UR9, R17.reuse ;  /* 0x00000000110972ca */ /* 0x040fe400000e0000 */
[----:B------:R-:W-:Y:S02]  /*18f0*/  R2UR UR4, R16 ;  /* 0x00000000100472ca */ /* 0x000fe400000e0000 */
[----:B------:R-:W-:-:S02]  /*1900*/  R2UR UR5, R17 ;  /* 0x00000000110572ca */ /* 0x000fc400000e0000 */
[----:B------:R-:W-:-:S03]  /*1910*/  ISETP.GE.U32.AND P0, PT, R21, R14, PT ;  /* 0x0000000e1500720c */ /* 0x000fc60003f06070 */
[----:B------:R1:W-:Y:S04]  /*1920*/  ST.E.64 desc[UR6][R4.64+0x8], R6 ;  /* 0x0000080604007985 */ /* 0x0003e8000c101b06 */
[----:B------:R1:W-:Y:S04]  /*1930*/  ST.E.64 desc[UR8][R4.64+0x10], R2 ;  /* 0x0000100204007985 */ /* 0x0003e8000c101b08 */
[----:B------:R1:W-:Y:S02]  /*1940*/  ST.E desc[UR4][R4.64+0x4], R13 ;  /* 0x0000040d04007985 */ /* 0x0003e4000c101904 */
[----:B------:R-:W-:Y:S05]  /*1950*/  @!P0 BRA `(.L_x_10) ;  /* 0xffffffe800808947 */ /* 0x000fea000383ffff */
.L_x_5:
[----:B------:R-:W-:Y:S05]  /*1960*/  BSYNC.RECONVERGENT B1 ;  /* 0x0000000000017941 */ /* 0x000fea0003800200 */
.L_x_4:
[----:B------:R-:W-:Y:S01]  /*1970*/  ISETP.GT.U32.AND P0, PT, R0, 0x3, PT ;  /* 0x000000030000780c */ /* 0x000fe20003f04070 */
[----:B------:R-:W-:Y:S01]  /*1980*/  VIADD R12, R12, 0x1 ;  /* 0x000000010c0c7836 */ /* 0x000fe20000000000 */
[--C-:B------:R-:W-:Y:S02]  /*1990*/  SHF.R.U64 R0, R0, 0x2, R15.reuse ;  /* 0x0000000200007819 */ /* 0x100fe4000000120f */
[----:B------:R-:W-:Y:S02]  /*19a0*/  ISETP.GT.U32.AND.EX P0, PT, R15, RZ, PT, P0 ;  /* 0x000000ff0f00720c */ /* 0x000fe40003f04100 */
[----:B------:R-:W-:-:S11]  /*19b0*/  SHF.R.U32.HI R15, RZ, 0x2, R15 ;  /* 0x00000002ff0f7819 */ /* 0x000fd6000001160f */
[----:B------:R-:W-:Y:S05]  /*19c0*/  @P0 BRA `(.L_x_11) ;  /* 0xffffffe800440947 */ /* 0x000fea000383ffff */
.L_x_3:
[----:B------:R-:W-:Y:S05]  /*19d0*/  BSYNC.RECONVERGENT B0 ;  /* 0x0000000000007941 */ /* 0x000fea0003800200 */
.L_x_2:
[----:B01----:R-:W0:Y:S01]  /*19e0*/  S2R R2, SR_TID.X ;  /* 0x0000000000027919 */ /* 0x003e220000002100 */
[----:B------:R-:W1:Y:S01]  /*19f0*/  S2UR UR5, SR_CgaCtaId ;  /* 0x00000000000579c3 */ /* 0x000e620000008800 */
[C---:B------:R-:W-:Y:S01]  /*1a00*/  R2UR UR6, R16.reuse ;  /* 0x00000000100672ca */ /* 0x040fe200000e0000 */
[----:B------:R-:W-:Y:S01]  /*1a10*/  UMOV UR4, 0x400 ;  /* 0x0000040000047882 */ /* 0x000fe20000000000 */
[C---:B------:R-:W-:Y:S02]  /*1a20*/  R2UR UR7, R17.reuse ;  /* 0x00000000110772ca */ /* 0x040fe400000e0000 */
[C---:B------:R-:W-:Y:S02]  /*1a30*/  R2UR UR8, R16.reuse ;  /* 0x00000000100872ca */ /* 0x040fe400000e0000 */
[----:B------:R-:W-:Y:S02]  /*1a40*/  R2UR UR9, R17 ;  /* 0x00000000110972ca */ /* 0x000fe400000e0000 */
[----:B------:R-:W-:-:S02]  /*1a50*/  R2UR UR10, R16 ;  /* 0x00000000100a72ca */ /* 0x000fc400000e0000 */
[C---:B------:R-:W-:Y:S02]  /*1a60*/  R2UR UR11, R17.reuse ;  /* 0x00000000110b72ca */ /* 0x040fe400000e0000 */
[----:B------:R-:W-:Y:S02]  /*1a70*/  R2UR UR12, R16 ;  /* 0x00000000100c72ca */ /* 0x000fe400000e0000 */
[----:B------:R-:W-:Y:S01]  /*1a80*/  R2UR UR13, R17 ;  /* 0x00000000110d72ca */ /* 0x000fe200000e0000 */
[----:B------:R-:W-:Y:S04]  /*1a90*/  ST.E.64 desc[UR6][R4.64+0x18], RZ ;  /* 0x000018ff04007985 */ /* 0x000fe8000c101b06 */
[----:B------:R-:W-:Y:S01]  /*1aa0*/  ST.E desc[UR8][R4.64+0x20], RZ ;  /* 0x000020ff04007985 */ /* 0x000fe2000c101908 */
[----:B-1----:R-:W-:-:S03]  /*1ab0*/  ULEA UR4, UR5, UR4, 0x18 ;  /* 0x0000000405047291 */ /* 0x002fc6000f8ec0ff */
[----:B------:R-:W-:Y:S03]  /*1ac0*/  ST.E.64 desc[UR10][R4.64+0x28], RZ ;  /* 0x000028ff04007985 */ /* 0x000fe6000c101b0a */
[----:B0-----:R-:W-:-:S05]  /*1ad0*/  LEA R23, R2, UR4, 0x3 ;  /* 0x0000000402177c11 */ /* 0x001fca000f8e18ff */
[----:B------:R0:W-:Y:S04]  /*1ae0*/  STS.64 [R23], R18 ;  /* 0x0000001217007388 */ /* 0x0001e80000000a00 */
[----:B------:R-:W2:Y:S01]  /*1af0*/  LD.E.64 R6, desc[UR12][R18.64+0x10] ;  /* 0x0000100c12067980 */ /* 0x000ea2000c101b00 */
[----:B------:R-:W-:Y:S02]  /*1b00*/  R2UR UR4, R16 ;  /* 0x00000000100472ca */ /* 0x000fe400000e0000 */
[----:B------:R-:W-:-:S13]  /*1b10*/  R2UR UR5, R17 ;  /* 0x00000000110572ca */ /* 0x000fda00000e0000 */
[----:B--2---:R-:W2:Y:S04]  /*1b20*/  LD.E.64 R8, desc[UR4][R6.64] ;  /* 0x0000000406087980 */ /* 0x004ea8000c101b00 */
[----:B------:R-:W3:Y:S04]  /*1b30*/  LD.E.64 R12, desc[UR6][R6.64+0x10] ;  /* 0x00001006060c7980 */ /* 0x000ee8000c101b00 */
[----:B------:R-:W4:Y:S01]  /*1b40*/  LD.E.64 R10, desc[UR4][R6.64+0x8] ;  /* 0x00000804060a7980 */ /* 0x000f22000c101b00 */
[----:B--2---:R-:W-:Y:S01]  /*1b50*/  SHF.R.U32.HI R0, RZ, 0x2, R9 ;  /* 0x00000002ff007819 */ /* 0x004fe20000011609 */
[----:B------:R-:W-:-:S03]  /*1b60*/  VIADD R14, R8, 0x587c5 ;  /* 0x000587c5080e7836 */ /* 0x000fc60000000000 */
[----:B------:R-:W-:Y:S01]  /*1b70*/  LOP3.LUT R0, R0, R9, RZ, 0x3c, !PT ;  /* 0x0000000900007212 */ /* 0x000fe200078e3cff */
[----:B---3--:R-:W-:Y:S02]  /*1b80*/  IMAD.SHL.U32 R3, R13, 0x10, RZ ;  /* 0x000000100d037824 */ /* 0x008fe400078e00ff */
[----:B0-----:R-:W-:Y:S02]  /*1b90*/  IMAD.MOV.U32 R19, RZ, RZ, R12 ;  /* 0x000000ffff137224 */ /* 0x001fe400078e000c */
[C---:B------:R-:W-:Y:S02]  /*1ba0*/  IMAD.SHL.U32 R4, R0.reuse, 0x2, RZ ;  /* 0x0000000200047824 */ /* 0x040fe400078e00ff */
[----:B----4-:R-:W-:Y:S02]  /*1bb0*/  IMAD.MOV.U32 R18, RZ, RZ, R11 ;  /* 0x000000ffff127224 */ /* 0x010fe400078e000b */
[----:B------:R-:W-:Y:S01]  /*1bc0*/  IMAD.MOV.U32 R15, RZ, RZ, R10 ;  /* 0x000000ffff0f7224 */ /* 0x000fe200078e000a */
[----:B------:R-:W-:Y:S01]  /*1bd0*/  LOP3.LUT R4, R0, R4, R3, 0x96, !PT ;  /* 0x0000000400047212 */ /* 0x000fe200078e9603 */
[----:B------:R-:W-:Y:S01]  /*1be0*/  IMAD.MOV.U32 R10, RZ, RZ, R13 ;  /* 0x000000ffff0a7224 */ /* 0x000fe200078e000d */
[----:B------:R0:W-:Y:S01]  /*1bf0*/  ST.E.64 desc[UR4][R6.64+0x8], R18 ;  /* 0x0000081206007985 */ /* 0x0001e2000c101b04 */
[----:B------:R-:W-:Y:S01]  /*1c00*/  IMAD.MOV.U32 R3, RZ, RZ, 0x2f800000 ;  /* 0x2f800000ff037424 */ /* 0x000fe200078e00ff */
[----:B------:R-:W-:-:S02]  /*1c10*/  LOP3.LUT R11, R4, R13, RZ, 0x3c, !PT ;  /* 0x0000000d040b7212 */ /* 0x000fc400078e3cff */
[----:B------:R-:W-:Y:S03]  /*1c20*/  ST.E.64 desc[UR8][R6.64], R14 ;  /* 0x0000000e06007985 */ /* 0x000fe6000c101b08 */
[----:B------:R-:W-:Y:S01]  /*1c30*/  IMAD.IADD R0, R11, 0x1, R14 ;  /* 0x000000010b007824 */ /* 0x000fe200078e020e */
[----:B------:R1:W-:Y:S04]  /*1c40*/  ST.E.64 desc[UR6][R6.64+0x10], R10 ;  /* 0x0000100a06007985 */ /* 0x0003e8000c101b06 */
[----:B------:R-:W2:Y:S01]  /*1c50*/  LDS.64 R4, [R23] ;  /* 0x0000000017047984 */ /* 0x000ea20000000a00 */
[----:B------:R-:W-:Y:S02]  /*1c60*/  I2FP.F32.U32 R0, R0 ;  /* 0x0000000000007245 */ /* 0x000fe40000201000 */
[----:B0-----:R-:W-:-:S03]  /*1c70*/  MOV R19, 0x8 ;  /* 0x0000000800137802 */ /* 0x001fc60000000f00 */
[----:B------:R-:W-:-:S04]  /*1c80*/  FFMA R0, R0, R3, 1.1641532182693481445e-10 ;  /* 0x2f00000000007423 */ /* 0x000fc80000000003 */
[----:B------:R-:W-:Y:S01]  /*1c90*/  FMUL R3, R0, 100 ;  /* 0x42c8000000037820 */ /* 0x000fe20000400000 */
[----:B-1----:R0:W1:Y:S01]  /*1ca0*/  LDC.64 R10, c[0x4][R19] ;  /* 0x01000000130a7b82 */ /* 0x0020620000000a00 */
[----:B------:R-:W-:Y:S02]  /*1cb0*/  IMAD.U32 R6, RZ, RZ, UR36 ;  /* 0x00000024ff067e24 */ /* 0x000fe4000f8e00ff */
[----:B------:R-:W-:Y:S02]  /*1cc0*/  IMAD.U32 R7, RZ, RZ, UR37 ;  /* 0x00000025ff077e24 */ /* 0x000fe4000f8e00ff */
[----:B------:R-:W3:Y:S01]  /*1cd0*/  F2I.TRUNC.NTZ R3, R3 ;  /* 0x0000000300037305 */ /* 0x000ee2000020f100 */
[----:B--2---:R2:W-:Y:S01]  /*1ce0*/  ST.E desc[UR4][R4.64+0x4], R2 ;  /* 0x0000040204007985 */ /* 0x0045e2000c101904 */
[----:B------:R-:W2:Y:S03]  /*1cf0*/  LDCU.64 UR4, c[0x4][0x50] ;  /* 0x01000a00ff0477ac */ /* 0x000ea60008000a00 */
[----:B------:R-:W3:Y:S01]  /*1d00*/  LDS.64 R8, [R23] ;  /* 0x0000000017087984 */ /* 0x000ee20000000a00 */
[----:B--2---:R-:W-:-:S02]  /*1d10*/  IMAD.U32 R4, RZ, RZ, UR4 ;  /* 0x00000004ff047e24 */ /* 0x004fc4000f8e00ff */
[----:B------:R-:W-:Y:S01]  /*1d20*/  IMAD.U32 R5, RZ, RZ, UR5 ;  /* 0x00000005ff057e24 */ /* 0x000fe2000f8e00ff */
[----:B---3--:R0:W-:Y:S04]  /*1d30*/  ST.E desc[UR6][R8.64], R3 ;  /* 0x0000000308007985 */ /* 0x0081e8000c101906 */
[----:B-1----:R0:W-:Y:S02]  /*1d40*/  STL.64 [R1], R2 ;  /* 0x0000000201007387 */ /* 0x0021e40000100a00 */
[----:B------:R-:W-:-:S07]  /*1d50*/  LEPC R20, `(.L_x_12) ;  /* 0x000000001014794e */ /* 0x000fce0000000000 */
[----:B0-----:R-:W-:Y:S05]  /*1d60*/  CALL.ABS.NOINC R10 ;  /* 0x000000000a007343 */ /* 0x001fea0003c00000 */
.L_x_12:
[----:B------:R-:W-:Y:S01]  /*1d70*/  ISETP.GT.U32.AND P0, PT, R2, 0x4, PT ;  /* 0x000000040200780c */ /* 0x000fe20003f04070 */
[----:B------:R-:W-:Y:S05]  /*1d80*/  WARPSYNC.ALL ;  /* 0x0000000000007948 */ /* 0x000fea0003800000 */
[----:B------:R-:W-:Y:S01]  /*1d90*/  BAR.SYNC.DEFER_BLOCKING 0x0 ;  /* 0x0000000000007b1d */ /* 0x000fe20000010000 */
[----:B------:R-:W-:-:S06]  /*1da0*/  IMAD.MOV.U32 R18, RZ, RZ, 0xd ;  /* 0x0000000dff127424 */ /* 0x000fcc00078e00ff */
[----:B------:R-:W-:Y:S05]  /*1db0*/  @P0 BRA `(.L_x_13) ;  /* 0x0000000000a40947 */ /* 0x000fea0003800000 */
[----:B------:R-:W-:Y:S01]  /*1dc0*/  IMAD.MOV.U32 R3, RZ, RZ, 0x8 ;  /* 0x00000008ff037424 */ /* 0x000fe200078e00ff */
[----:B------:R0:W1:Y:S01]  /*1dd0*/  LDC.64 R8, c[0x4][R19] ;  /* 0x0100000013087b82 */ /* 0x0000620000000a00 */
[----:B------:R-:W-:Y:S01]  /*1de0*/  IMAD.MOV.U32 R0, RZ, RZ, 0xd ;  /* 0x0000000dff007424 */ /* 0x000fe200078e00ff */
[----:B------:R-:W2:Y:S01]  /*1df0*/  LDCU.64 UR4, c[0x4][0x58] ;  /* 0x01000b00ff0477ac */ /* 0x000ea20008000a00 */
[----:B------:R-:W-:Y:S01]  /*1e00*/  IMAD.U32 R6, RZ, RZ, UR36 ;  /* 0x00000024ff067e24 */ /* 0x000fe2000f8e00ff */
[----:B------:R0:W-:Y:S01]  /*1e10*/  STL.64 [R1], R2 ;  /* 0x0000000201007387 */ /* 0x0001e20000100a00 */
[----:B------:R-:W-:-:S03]  /*1e20*/  IMAD.U32 R7, RZ, RZ, UR37 ;  /* 0x00000025ff077e24 */ /* 0x000fc6000f8e00ff */
[----:B------:R0:W-:Y:S01]  /*1e30*/  STL [R1+0x8], R0 ;  /* 0x0000080001007387 */ /* 0x0001e20000100800 */
[----:B--2---:R-:W-:Y:S02]  /*1e40*/  IMAD.U32 R4, RZ, RZ, UR4 ;  /* 0x00000004ff047e24 */ /* 0x004fe4000f8e00ff */
[----:B0-----:R-:W-:-:S07]  /*1e50*/  IMAD.U32 R5, RZ, RZ, UR5 ;  /* 0x00000005ff057e24 */ /* 0x001fce000f8e00ff */
[----:B------:R-:W-:-:S07]  /*1e60*/  LEPC R20, `(.L_x_14) ;  /* 0x000000001014794e */ /* 0x000fce0000000000 */
[----:B-1----:R-:W-:Y:S05]  /*1e70*/  CALL.ABS.NOINC R8 ;  /* 0x0000000008007343 */ /* 0x002fea0003c00000 */
.L_x_14:
[----:B------:R-:W0:Y:S01]  /*1e80*/  LDS.64 R6, [R23+0x40] ;  /* 0x0000400017067984 */ /* 0x000e220000000a00 */
[C---:B------:R-:W-:Y:S02]  /*1e90*/  R2UR UR6, R16.reuse ;  /* 0x00000000100672ca */ /* 0x040fe400000e0000 */
[C---:B------:R-:W-:Y:S01]  /*1ea0*/  R2UR UR7, R17.reuse ;  /* 0x00000000110772ca */ /* 0x040fe200000e0000 */
[----:B------:R-:W1:Y:S01]  /*1eb0*/  LDS.64 R4, [R23] ;  /* 0x0000000017047984 */ /* 0x000e620000000a00 */
[----:B------:R-:W-:Y:S02]  /*1ec0*/  R2UR UR4, R16 ;  /* 0x00000000100472ca */ /* 0x000fe400000e0000 */
[----:B------:R-:W-:-:S09]  /*1ed0*/  R2UR UR5, R17 ;  /* 0x00000000110572ca */ /* 0x000fd200000e0000 */
[----:B0-----:R-:W2:Y:S04]  /*1ee0*/  LD.E R7, desc[UR6][R6.64] ;  /* 0x0000000606077980 */ /* 0x001ea8000c101900 */
[----:B-1----:R-:W2:Y:S02]  /*1ef0*/  LD.E R0, desc[UR4][R4.64] ;  /* 0x0000000404007980 */ /* 0x002ea4000c101900 */
[----:B--2---:R-:W-:-:S13]  /*1f00*/  ISETP.GT.AND P0, PT, R0, R7, PT ;  /* 0x000000070000720c */ /* 0x004fda0003f04270 */
[----:B------:R-:W-:Y:S02]  /*1f10*/  @P0 R2UR UR4, R16 ;  /* 0x00000000100402ca */ /* 0x000fe400000e0000 */
[----:B------:R-:W-:-:S13]  /*1f20*/  @P0 R2UR UR5, R17 ;  /* 0x00000000110502ca */ /* 0x000fda00000e0000 */
[----:B------:R-:W-:Y:S04]  /*1f30*/  @P0 ST.E desc[UR4][R4.64], R7 ;  /* 0x0000000704000985 */ /* 0x000fe8000c101904 */
[----:B------:R-:W0:Y:S04]  /*1f40*/  @P0 LDS.64 R14, [R23+0x40] ;  /* 0x00004000170e0984 */ /* 0x000e280000000a00 */
[----:B------:R-:W1:Y:S04]  /*1f50*/  @P0 LDS.64 R8, [R23] ;  /* 0x0000000017080984 */ /* 0x000e680000000a00 */
[----:B0-----:R-:W1:Y:S04]  /*1f60*/  @P0 LD.E R3, desc[UR4][R14.64+0x4] ;  /* 0x000004040e030980 */ /* 0x001e68000c101900 */
[----:B-1----:R-:W-:Y:S04]  /*1f70*/  @P0 ST.E desc[UR4][R8.64+0x4], R3 ;  /* 0x0000040308000985 */ /* 0x002fe8000c101904 */
[----:B------:R-:W0:Y:S04]  /*1f80*/  @P0 LDS.64 R10, [R23] ;  /* 0x00000000170a0984 */ /* 0x000e280000000a00 */
[----:B0-----:R-:W2:Y:S01]  /*1f90*/  @P0 LD.E R0, desc[UR4][R10.64] ;  /* 0x000000040a000980 */ /* 0x001ea2000c101900 */
[----:B------:R-:W-:Y:S01]  /*1fa0*/  MOV R12, 0x8 ;  /* 0x00000008000c7802 */ /* 0x000fe20000000f00 */
[----:B------:R-:W0:Y:S01]  /*1fb0*/  LDCU.64 UR4, c[0x4][0x60] ;  /* 0x01000c00ff0477ac */ /* 0x000e220008000a00 */
[----:B------:R-:W-:-:S02]  /*1fc0*/  IMAD.U32 R6, RZ, RZ, UR36 ;  /* 0x00000024ff067e24 */ /* 0x000fc4000f8e00ff */
[----:B------:R-:W-:Y:S02]  /*1fd0*/  IMAD.U32 R7, RZ, RZ, UR37 ;  /* 0x00000025ff077e24 */ /* 0x000fe4000f8e00ff */
[----:B------:R-:W1:Y:S01]  /*1fe0*/  LDC.64 R12, c[0x4][R12] ;  /* 0x010000000c0c7b82 */ /* 0x000e620000000a00 */
[----:B0-----:R-:W-:Y:S02]  /*1ff0*/  IMAD.U32 R4, RZ, RZ, UR4 ;  /* 0x00000004ff047e24 */ /* 0x001fe4000f8e00ff */
[----:B------:R-:W-:Y:S01]  /*2000*/  IMAD.U32 R5, RZ, RZ, UR5 ;  /* 0x00000005ff057e24 */ /* 0x000fe2000f8e00ff */
[----:B-12---:R0:W-:Y:S06]  /*2010*/  STL [R1], R0 ;  /* 0x0000000001007387 */ /* 0x0061ec0000100800 */
[----:B------:R-:W-:-:S07]  /*2020*/  LEPC R20, `(.L_x_15) ;  /* 0x000000001014794e */ /* 0x000fce0000000000 */
[----:B0-----:R-:W-:Y:S05]  /*2030*/  CALL.ABS.NOINC R12 ;  /* 0x000000000c007343 */ /* 0x001fea0003c00000 */
.L_x_15:
[----:B------:R-:W-:-:S07]  /*2040*/  IMAD.MOV.U32 R18, RZ, RZ, 0xc ;  /* 0x0000000cff127424 */ /* 0x000fce00078e00ff */
.L_x_13:
[----:B------:R-:W-:Y:S01]  /*2050*/  VIADD R3, R2, 0x4 ;  /* 0x0000000402037836 */ /* 0x000fe20000000000 */
[----:B------:R-:W-:Y:S05]  /*2060*/  WARPSYNC.ALL ;  /* 0x0000000000007948 */ /* 0x000fea0003800000 */
[----:B------:R-:W-:Y:S01]  /*2070*/  BAR.SYNC.DEFER_BLOCKING 0x0 ;  /* 0x0000000000007b1d */ /* 0x000fe20000010000 */
[----:B------:R-:W-:Y:S01]  /*2080*/  ISETP.GE.U32.AND P0, PT, R3, R18, PT ;  /* 0x000000120300720c */ /* 0x000fe20003f06070 */
[----:B------:R-:W-:-:S12]  /*2090*/  IMAD.MOV.U32 R3, RZ, RZ, RZ ;  /* 0x000000ffff037224 */ /* 0x000fd800078e00ff */
[----:B------:R-:W-:Y:S05]  /*20a0*/  @P0 BRA `(.L_x_16) ;  /* 0x0000000000a40947 */ /* 0x000fea0003800000 */
[----:B------:R-:W-:Y:S01]  /*20b0*/  IMAD.MOV.U32 R3, RZ, RZ, 0x4 ;  /* 0x00000004ff037424 */ /* 0x000fe200078e00ff */
[----:B------:R-:W-:Y:S01]  /*20c0*/  MOV R0, 0x8 ;  /* 0x0000000800007802 */ /* 0x000fe20000000f00 */
[----:B------:R0:W-:Y:S01]  /*20d0*/  STL [R1+0x8], R18 ;  /* 0x0000081201007387 */ /* 0x0001e20000100800 */
[----:B------:R-:W1:Y:S01]  /*20e0*/  LDCU.64 UR4, c[0x4][0x58] ;  /* 0x01000b00ff0477ac */ /* 0x000e620008000a00 */
[----:B------:R-:W-:Y:S01]  /*20f0*/  IMAD.U32 R6, RZ, RZ, UR36 ;  /* 0x00000024ff067e24 */ /* 0x000fe2000f8e00ff */
[----:B------:R0:W2:Y:S01]  /*2100*/  LDC.64 R8, c[0x4][R0] ;  /* 0x0100000000087b82 */ /* 0x0000a20000000a00 */
[----:B------:R0:W-:Y:S01]  /*2110*/  STL.64 [R1], R2 ;  /* 0x0000000201007387 */ /* 0x0001e20000100a00 */
[----:B------:R-:W-:Y:S02]  /*2120*/  IMAD.U32 R7, RZ, RZ, UR37 ;  /* 0x00000025ff077e24 */ /* 0x000fe4000f8e00ff */
[----:B-1----:R-:W-:Y:S02]  /*2130*/  IMAD.U32 R4, RZ, RZ, UR4 ;  /* 0x00000004ff047e24 */ /* 0x002fe4000f8e00ff */
[----:B0-----:R-:W-:-:S07]  /*2140*/  IMAD.U32 R5, RZ, RZ, UR5 ;  /* 0x00000005ff057e24 */ /* 0x001fce000f8e00ff */
[----:B------:R-:W-:-:S07]  /*2150*/  LEPC R20, `(.L_x_17) ;  /* 0x000000001014794e */ /* 0x000fce0000000000 */
[----:B--2---:R-:W-:Y:S05]  /*2160*/  CALL.ABS.NOINC R8 ;  /* 0x0000000008007343 */ /* 0x004fea0003c00000 */
.L_x_17:
        /* <DEDUP_REMOVED lines=28> */
.L_x_18:
[----:B------:R-:W-:-:S07]  /*2330*/  IMAD.MOV.U32 R3, RZ, RZ, -0x1 ;  /* 0xffffffffff037424 */ /* 0x000fce00078e00ff */
.L_x_16:
[----:B------:R-:W-:Y:S01]  /*2340*/  IMAD.IADD R18, R3, 0x1, R18 ;  /* 0x0000000103127824 */ /* 0x000fe200078e0212 */
[----:B------:R-:W-:Y:S05]  /*2350*/  WARPSYNC.ALL ;  /* 0x0000000000007948 */ /* 0x000fea0003800000 */
[----:B------:R-:W-:Y:S01]  /*2360*/  VIADD R3, R2, 0x2 ;  /* 0x0000000202037836 */ /* 0x000fe20000000000 */
[----:B------:R-:W-:Y:S04]  /*2370*/  BAR.SYNC.DEFER_BLOCKING 0x0 ;  /* 0x0000000000007b1d */ /* 0x000fe80000010000 */
[----:B------:R-:W-:Y:S01]  /*2380*/  ISETP.GE.AND P0, PT, R3, R18, PT ;  /* 0x000000120300720c */ /* 0x000fe20003f06270 */
        /* <DEDUP_REMOVED lines=14> */
.L_x_20:
        /* <DEDUP_REMOVED lines=28> */
.L_x_21:
[----:B------:R-:W-:-:S07]  /*2630*/  IMAD.MOV.U32 R3, RZ, RZ, -0x1 ;  /* 0xffffffffff037424 */ /* 0x000fce00078e00ff */
.L_x_19:
[----:B------:R-:W-:Y:S01]  /*2640*/  IMAD.IADD R18, R18, 0x1, R3 ;  /* 0x0000000112127824 */ /* 0x000fe200078e0203 */
[----:B------:R-:W-:Y:S05]  /*2650*/  WARPSYNC.ALL ;  /* 0x0000000000007948 */ /* 0x000fea0003800000 */
[----:B------:R-:W-:Y:S01]  /*2660*/  VIADD R3, R2, 0x1 ;  /* 0x0000000102037836 */ /* 0x000fe20000000000 */
[----:B------:R-:W-:Y:S04]  /*2670*/  BAR.SYNC.DEFER_BLOCKING 0x0 ;  /* 0x0000000000007b1d */ /* 0x000fe80000010000 */
[----:B------:R-:W-:-:S13]  /*2680*/  ISETP.GE.AND P0, PT, R3, R18, PT ;  /* 0x000000120300720c */ /* 0x000fda0003f06270 */
        /* <DEDUP_REMOVED lines=13> */
.L_x_23:
        /* <DEDUP_REMOVED lines=28> */
.L_x_22:
[----:B------:R-:W-:Y:S05]  /*2920*/  WARPSYNC.ALL ;  /* 0x0000000000007948 */ /* 0x000fea0003800000 */
[----:B------:R-:W-:Y:S01]  /*2930*/  BAR.SYNC.DEFER_BLOCKING 0x0 ;  /* 0x0000000000007b1d */ /* 0x000fe20000010000 */
[----:B------:R-:W-:-:S13]  /*2940*/  ISETP.NE.AND P0, PT, R2, RZ, PT ;  /* 0x000000ff0200720c */ /* 0x000fda0003f05270 */
[----:B------:R-:W-:Y:S05]  /*2950*/  @P0 EXIT ;  /* 0x000000000000094d */ /* 0x000fea0003800000 */
[----:B------:R-:W0:Y:S01]  /*2960*/  S2UR UR5, SR_CgaCtaId ;  /* 0x00000000000579c3 */ /* 0x000e220000008800 */
[----:B------:R-:W-:Y:S02]  /*2970*/  UMOV UR4, 0x400 ;  /* 0x0000040000047882 */ /* 0x000fe40000000000 */
[----:B0-----:R-:W-:Y:S01]  /*2980*/  ULEA UR4, UR5, UR4, 0x18 ;  /* 0x0000000405047291 */ /* 0x001fe2000f8ec0ff */
[----:B------:R-:W-:-:S08]  /*2990*/  R2UR UR5, R17 ;  /* 0x00000000110572ca */ /* 0x000fd000000e0000 */
[----:B------:R-:W0:Y:S01]  /*29a0*/  LDS.64 R2, [UR4] ;  /* 0x00000004ff027984 */ /* 0x000e220008000a00 */
[----:B------:R-:W-:-:S13]  /*29b0*/  R2UR UR4, R16 ;  /* 0x00000000100472ca */ /* 0x000fda00000e0000 */
[----:B0-----:R-:W2:Y:S01]  /*29c0*/  LD.E R2, desc[UR4][R2.64] ;  /* 0x0000000402027980 */ /* 0x001ea2000c101900 */
[----:B------:R-:W-:Y:S01]  /*29d0*/  MOV R0, 0x8 ;  /* 0x0000000800007802 */ /* 0x000fe20000000f00 */
[----:B------:R-:W0:Y:S01]  /*29e0*/  LDCU.64 UR4, c[0x4][0x68] ;  /* 0x01000d00ff0477ac */ /* 0x000e220008000a00 */
[----:B------:R-:W-:Y:S02]  /*29f0*/  IMAD.U32 R6, RZ, RZ, UR36 ;  /* 0x00000024ff067e24 */ /* 0x000fe4000f8e00ff */
[----:B------:R1:W3:Y:S01]  /*2a00*/  LDC.64 R8, c[0x4][R0] ;  /* 0x0100000000087b82 */ /* 0x0002e20000000a00 */
[----:B------:R-:W-:Y:S02]  /*2a10*/  IMAD.U32 R7, RZ, RZ, UR37 ;  /* 0x00000025ff077e24 */ /* 0x000fe4000f8e00ff */
[----:B0-----:R-:W-:Y:S02]  /*2a20*/  IMAD.U32 R4, RZ, RZ, UR4 ;  /* 0x00000004ff047e24 */ /* 0x001fe4000f8e00ff */
[----:B------:R-:W-:Y:S01]  /*2a30*/  IMAD.U32 R5, RZ, RZ, UR5 ;  /* 0x00000005ff057e24 */ /* 0x000fe2000f8e00ff */
[----:B--23--:R1:W-:Y:S06]  /*2a40*/  STL [R1], R2 ;  /* 0x0000000201007387 */ /* 0x00c3ec0000100800 */
[----:B------:R-:W-:-:S07]  /*2a50*/  LEPC R20, `(.L_x_24) ;  /* 0x000000001014794e */ /* 0x000fce0000000000 */
[----:B-1----:R-:W-:Y:S05]  /*2a60*/  CALL.ABS.NOINC R8 ;  /* 0x0000000008007343 */ /* 0x002fea0003c00000 */
.L_x_24:
[----:B------:R-:W-:Y:S05]  /*2a70*/  EXIT ;  /* 0x000000000000794d */ /* 0x000fea0003800000 */
.L_x_25:
[----:B------:R-:W-:-:S00]  /*2a80*/  BRA `(.L_x_25) ;  /* 0xfffffffc00fc7947 */ /* 0x000fc0000383ffff */
[----:B------:R-:W-:-:S00]  /*2a90*/  NOP ;  /* 0x0000000000007918 */ /* 0x000fc00000000000 */
        /* <DEDUP_REMOVED lines=14> */
.L_x_26:


//--------------------- .nv.global.init           --------------------------
	.section	.nv.global.init,"aw",@progbits
	.align	4
.nv.global.init:
	.type		mrg32k3aM1SubSeq,@object
	.size		mrg32k3aM1SubSeq,(mrg32k3aM2SubSeq - mrg32k3aM1SubSeq)
mrg32k3aM1SubSeq:
        /*0000*/ 	.byte	0x0b, 0xcc, 0xee, 0x04, 0x73, 0x29, 0x8b, 0x6f, 0xf6, 0x53, 0x03, 0xf6, 0x23, 0xf6, 0xea, 0xda
        /* <DEDUP_REMOVED lines=125> */
	.type		mrg32k3aM2SubSeq,@object
	.size		mrg32k3aM2SubSeq,(mrg32k3aM1 - mrg32k3aM2SubSeq)
mrg32k3aM2SubSeq:
        /* <DEDUP_REMOVED lines=126> */
	.type		mrg32k3aM1,@object
	.size		mrg32k3aM1,(mrg32k3aM1Seq - mrg32k3aM1)
mrg32k3aM1:
        /* <DEDUP_REMOVED lines=144> */
	.type		mrg32k3aM1Seq,@object
	.size		mrg32k3aM1Seq,(mrg32k3aM2 - mrg32k3aM1Seq)
mrg32k3aM1Seq:
        /* <DEDUP_REMOVED lines=144> */
	.type		mrg32k3aM2,@object
	.size		mrg32k3aM2,(mrg32k3aM2Seq - mrg32k3aM2)
mrg32k3aM2:
        /* <DEDUP_REMOVED lines=144> */
	.type		mrg32k3aM2Seq,@object
	.size		mrg32k3aM2Seq,(precalc_xorwow_matrix - mrg32k3aM2Seq)
mrg32k3aM2Seq:
        /* <DEDUP_REMOVED lines=144> */
	.type		precalc_xorwow_matrix,@object
	.size		precalc_xorwow_matrix,(precalc_xorwow_offset_matrix - precalc_xorwow_matrix)
precalc_xorwow_matrix:
        /* <DEDUP_REMOVED lines=6400> */
	.type		precalc_xorwow_offset_matrix,@object
	.size		precalc_xorwow_offset_matrix,($str$3 - precalc_xorwow_offset_matrix)
precalc_xorwow_offset_matrix:
        /* <DEDUP_REMOVED lines=6400> */
	.type		$str$3,@object
	.size		$str$3,($str$2 - $str$3)
$str$3:
        /*353c0*/ 	.byte	0x6d, 0x69, 0x6e, 0x20, 0x76, 0x61, 0x6c, 0x75, 0x65, 0x20, 0x69, 0x73, 0x20, 0x25, 0x64, 0x0a
        /*353d0*/ 	.byte	0x00
	.type		$str$2,@object
	.size		$str$2,($str - $str$2)
$str$2:
        /*353d1*/ 	.byte	0x47, 0x65, 0x74, 0x20, 0x6d, 0x69, 0x6e, 0x20, 0x76, 0x61, 0x6c, 0x75, 0x65, 0x20, 0x25, 0x64
        /*353e1*/ 	.byte	0x0a, 0x00
	.type		$str,@object
	.size		$str,($str$1 - $str)
$str:
        /*353e3*/ 	.byte	0x6e, 0x6f, 0x64, 0x65, 0x5b, 0x25, 0x64, 0x5d, 0x27, 0x73, 0x20, 0x76, 0x61, 0x6c, 0x75, 0x65
        /*353f3*/ 	.byte	0x20, 0x69, 0x73, 0x20, 0x25, 0x64, 0x0a, 0x00
	.type		$str$1,@object
	.size		$str$1,(.L_10 - $str$1)
$str$1:
        /*353fb*/ 	.byte	0x52, 0x65, 0x64, 0x75, 0x63, 0x74, 0x69, 0x6f, 0x6e, 0x20, 0x6f, 0x6e, 0x20, 0x6e, 0x6f, 0x64
        /*3540b*/ 	.byte	0x65, 0x73, 0x5b, 0x25, 0x64, 0x5d, 0x20, 0x64, 0x75, 0x72, 0x69, 0x6e, 0x67, 0x20, 0x77, 0x69
        /*3541b*/ 	.byte	0x74, 0x68, 0x20, 0x73, 0x74, 0x72, 0x69, 0x64, 0x65, 0x25, 0x64, 0x2c, 0x20, 0x72, 0x65, 0x6d
        /*3542b*/ 	.byte	0x61, 0x69, 0x6e, 0x67, 0x69, 0x6e, 0x67, 0x3a, 0x20, 0x25, 0x64, 0x0a, 0x00
.L_10:


//--------------------- .nv.shared._Z19reduction_algorithmv --------------------------
	.section	.nv.shared._Z19reduction_algorithmv,"aw",@nobits
	.sectionflags	@""
	.align	8
.nv.shared._Z19reduction_algorithmv:
	.zero		1128


//--------------------- .nv.shared.reserved.0     --------------------------
	.section	.nv.shared.reserved.0,"aw",@nobits
	.weak		__nv_reservedSMEM_offset_0_alias
	.size		__nv_reservedSMEM_offset_0_alias, 0, 64
	.other		__nv_reservedSMEM_offset_0_alias,@"STO_CUDA_RESERVED_SHARED STV_DEFAULT"
__nv_reservedSMEM_offset_0_alias:
	.zero		0
	.zero		64


//--------------------- .nv.constant0._Z19reduction_algorithmv --------------------------
	.section	.nv.constant0._Z19reduction_algorithmv,"a",@progbits
	.sectionflags	@""
	.align	4
.nv.constant0._Z19reduction_algorithmv:
	.zero		896


//--------------------- SYMBOLS --------------------------

	.type		.nv.reservedSmem.offset0,@object
	.size		.nv.reservedSmem.offset0,0x4
	.type		.nv.reservedSmem.cap,@object
	.size		.nv.reservedSmem.cap,0x4
	.type		malloc,@function
	.type		vprintf,@function
